// auto-generated by cutlass_sweep.gemm — config: {"arch": "sm_90", "cluster_m": 1, "cluster_n": 2, "dtype": "e5m2", "stages": 5, "tile_k": 64, "tile_m": 64, "tile_n": 256}
#include "cutlass/cutlass.h"
#include "cutlass/gemm/collective/collective_builder.hpp"
#include "cutlass/gemm/device/gemm_universal_adapter.h"
#include "cutlass/gemm/kernel/gemm_universal.hpp"
#include "cutlass/epilogue/collective/collective_builder.hpp"

using ElemA = cutlass::float_e5m2_t;
using ElemB = cutlass::float_e5m2_t;
using ElemCD = cutlass::float_e5m2_t;
using Acc  = float;
using TileShape    = cute::Shape<cute::_64, cute::_256, cute::_64>;
using ClusterShape = cute::Shape<cute::_1, cute::_2, cute::_1>;

using CollectiveEpilogue = typename cutlass::epilogue::collective::CollectiveBuilder<
    cutlass::arch::Sm90, cutlass::arch::OpClassTensorOp,
    TileShape, ClusterShape,
    cutlass::epilogue::collective::EpilogueTileAuto,
    Acc, Acc,
    ElemCD, cutlass::layout::RowMajor, 128 / cutlass::sizeof_bits<ElemCD>::value,
    ElemCD, cutlass::layout::RowMajor, 128 / cutlass::sizeof_bits<ElemCD>::value,
    cutlass::epilogue::collective::EpilogueScheduleAuto
  >::CollectiveOp;

using CollectiveMainloop = typename cutlass::gemm::collective::CollectiveBuilder<
    cutlass::arch::Sm90, cutlass::arch::OpClassTensorOp,
    ElemA, cutlass::layout::RowMajor, 128 / cutlass::sizeof_bits<ElemA>::value,
    ElemB, cutlass::layout::ColumnMajor, 128 / cutlass::sizeof_bits<ElemB>::value,
    Acc,
    TileShape, ClusterShape,
    cutlass::gemm::collective::StageCount<5>,
    cutlass::gemm::collective::KernelScheduleAuto
  >::CollectiveOp;

using GemmKernel = cutlass::gemm::kernel::GemmUniversal<
    cute::Shape<int,int,int,int>,
    CollectiveMainloop,
    CollectiveEpilogue
>;
using Gemm = cutlass::gemm::device::GemmUniversalAdapter<GemmKernel>;

// Force the device kernel symbol into the cubin without needing a host main.
auto* _anchor = &cutlass::device_kernel<GemmKernel>;


// ===== COMPILED SASS (sm_90a) =====

	.target	sm_90a

	.elftype	@"ET_EXEC"


//--------------------- .note.nv.tkinfo           --------------------------
	.section	.note.nv.tkinfo,"",@"SHT_NOTE"
	.sectionflags	@"SHF_NOTE_NV_TKINFO"
	.tkinfo
        /*0018*/ 	.word	0x00000002
        /*0030*/ 	.string	""
        /*0030*/ 	.string	"ptxas"
        /*0030*/ 	.string	"Cuda compilation tools, release 13.0, V13.0.88"
        /*0030*/ 	.string	"Build cuda_13.0.r13.0/compiler.36424714_0"
        /*0030*/ 	.string	"-arch sm_90a -m 64 "



//--------------------- .note.nv.cuinfo           --------------------------
	.section	.note.nv.cuinfo,"",@"SHT_NOTE"
	.sectionflags	@"SHF_NOTE_NV_CUINFO"
        /*0018*/ 	.short	0x0002
        /*001a*/ 	.short	0x005a
        /*001c*/ 	.short	0x0082
	.zero		2


//--------------------- .nv.info                  --------------------------
	.section	.nv.info,"",@"SHT_CUDA_INFO"
	.align	4


	//----- nvinfo : EIATTR_REGCOUNT
	.align		4
        /*0000*/ 	.byte	0x04, 0x2f
        /*0002*/ 	.short	(.L_12 - .L_11)
	.align		4
.L_11:
        /*0004*/ 	.word	index@(_ZN7cutlass13device_kernelINS_4gemm6kernel13GemmUniversalIN4cute5tupleIJiiiiEEENS1_10collective13CollectiveMmaINS1_37MainloopSm90TmaGmmaWarpSpecializedFP8ILi5ENS5_IJNS4_1CILi1EEENSA_ILi2EEESB_EEENS1_32KernelTmaWarpSpecializedPingpongEEENS5_IJNSA_ILi64EEENSA_ILi256EEESG_EEENS_12float_e5m2_tENS5_IJlSB_lEEESJ_SK_NS4_8TiledMMAINS4_8MMA_AtomIJNS4_4SM904GMMA31MMA_64x256x32_F32E5M2E5M2_SS_TNILNSO_7ScaleInE1ELSQ_1EEEEEENS4_6LayoutINS5_IJSB_SB_SB_EEENS5_IJNSA_ILi0EEESV_SV_EEEEENS5_IJNS4_10UnderscoreESY_SY_EEEEENS4_23SM90_TMA_LOAD_MULTICASTENS4_14ComposedLayoutINS4_7SwizzleILi2ELi4ELi3EEENS4_18smem_ptr_flag_bitsILi8EEENST_INS5_IJNSA_ILi8EEESG_EEENS5_IJSG_SB_EEEEEEEvNS4_8identityENS4_13SM90_TMA_LOADES1B_vS1C_EENS_8epilogue10collective6detail29Sm90TmaWarpSpecializedAdapterINS1G_15DefaultEpilogueISJ_SK_SK_NS1F_6thread17LinearCombinationISJ_Li1EffLNS1K_9ScaleType4KindE0ELNS_15FloatRoundStyleE2ESJ_EENS1_15EpilogueDefaultEEEEEvvEEEEvNT_6ParamsE)
        /*0008*/ 	.word	0x000000a8


	//----- nvinfo : EIATTR_FRAME_SIZE
	.align		4
.L_12:
        /*000c*/ 	.byte	0x04, 0x11
        /*000e*/ 	.short	(.L_14 - .L_13)
	.align		4
.L_13:
        /*0010*/ 	.word	index@(_ZN7cutlass13device_kernelINS_4gemm6kernel13GemmUniversalIN4cute5tupleIJiiiiEEENS1_10collective13CollectiveMmaINS1_37MainloopSm90TmaGmmaWarpSpecializedFP8ILi5ENS5_IJNS4_1CILi1EEENSA_ILi2EEESB_EEENS1_32KernelTmaWarpSpecializedPingpongEEENS5_IJNSA_ILi64EEENSA_ILi256EEESG_EEENS_12float_e5m2_tENS5_IJlSB_lEEESJ_SK_NS4_8TiledMMAINS4_8MMA_AtomIJNS4_4SM904GMMA31MMA_64x256x32_F32E5M2E5M2_SS_TNILNSO_7ScaleInE1ELSQ_1EEEEEENS4_6LayoutINS5_IJSB_SB_SB_EEENS5_IJNSA_ILi0EEESV_SV_EEEEENS5_IJNS4_10UnderscoreESY_SY_EEEEENS4_23SM90_TMA_LOAD_MULTICASTENS4_14ComposedLayoutINS4_7SwizzleILi2ELi4ELi3EEENS4_18smem_ptr_flag_bitsILi8EEENST_INS5_IJNSA_ILi8EEESG_EEENS5_IJSG_SB_EEEEEEEvNS4_8identityENS4_13SM90_TMA_LOADES1B_vS1C_EENS_8epilogue10collective6detail29Sm90TmaWarpSpecializedAdapterINS1G_15DefaultEpilogueISJ_SK_SK_NS1F_6thread17LinearCombinationISJ_Li1EffLNS1K_9ScaleType4KindE0ELNS_15FloatRoundStyleE2ESJ_EENS1_15EpilogueDefaultEEEEEvvEEEEvNT_6ParamsE)
        /*0014*/ 	.word	0x00000118


	//----- nvinfo : EIATTR_MIN_STACK_SIZE
	.align		4
.L_14:
        /*0018*/ 	.byte	0x04, 0x12
        /*001a*/ 	.short	(.L_16 - .L_15)
	.align		4
.L_15:
        /*001c*/ 	.word	index@(_ZN7cutlass13device_kernelINS_4gemm6kernel13GemmUniversalIN4cute5tupleIJiiiiEEENS1_10collective13CollectiveMmaINS1_37MainloopSm90TmaGmmaWarpSpecializedFP8ILi5ENS5_IJNS4_1CILi1EEENSA_ILi2EEESB_EEENS1_32KernelTmaWarpSpecializedPingpongEEENS5_IJNSA_ILi64EEENSA_ILi256EEESG_EEENS_12float_e5m2_tENS5_IJlSB_lEEESJ_SK_NS4_8TiledMMAINS4_8MMA_AtomIJNS4_4SM904GMMA31MMA_64x256x32_F32E5M2E5M2_SS_TNILNSO_7ScaleInE1ELSQ_1EEEEEENS4_6LayoutINS5_IJSB_SB_SB_EEENS5_IJNSA_ILi0EEESV_SV_EEEEENS5_IJNS4_10UnderscoreESY_SY_EEEEENS4_23SM90_TMA_LOAD_MULTICASTENS4_14ComposedLayoutINS4_7SwizzleILi2ELi4ELi3EEENS4_18smem_ptr_flag_bitsILi8EEENST_INS5_IJNSA_ILi8EEESG_EEENS5_IJSG_SB_EEEEEEEvNS4_8identityENS4_13SM90_TMA_LOADES1B_vS1C_EENS_8epilogue10collective6detail29Sm90TmaWarpSpecializedAdapterINS1G_15DefaultEpilogueISJ_SK_SK_NS1F_6thread17LinearCombinationISJ_Li1EffLNS1K_9ScaleType4KindE0ELNS_15FloatRoundStyleE2ESJ_EENS1_15EpilogueDefaultEEEEEvvEEEEvNT_6ParamsE)
        /*0020*/ 	.word	0x00000118
.L_16:


//--------------------- .nv.compat                --------------------------
	.section	.nv.compat,"",@"SHT_CUDA_COMPAT_INFO"
	.align	4
        /*0000*/ 	.byte	0x02, 0x09, 0x01, 0x00, 0x02, 0x02, 0x04, 0x00, 0x02, 0x05, 0x05, 0x00, 0x03, 0x07, 0x01, 0x01
        /*0010*/ 	.byte	0x02, 0x03, 0x01, 0x00, 0x02, 0x06, 0x01, 0x00, 0x04, 0x0b, 0x08, 0x00, 0x00, 0x00, 0x00, 0x00
        /*0020*/ 	.byte	0x00, 0x00, 0x00, 0x00


//--------------------- .nv.info._ZN7cutlass13device_kernelINS_4gemm6kernel13GemmUniversalIN4cute5tupleIJiiiiEEENS1_10collective13CollectiveMmaINS1_37MainloopSm90TmaGmmaWarpSpecializedFP8ILi5ENS5_IJNS4_1CILi1EEENSA_ILi2EEESB_EEENS1_32KernelTmaWarpSpecializedPingpongEEENS5_IJNSA_ILi64EEENSA_ILi256EEESG_EEENS_12float_e5m2_tENS5_IJlSB_lEEESJ_SK_NS4_8TiledMMAINS4_8MMA_AtomIJNS4_4SM904GMMA31MMA_64x256x32_F32E5M2E5M2_SS_TNILNSO_7ScaleInE1ELSQ_1EEEEEENS4_6LayoutINS5_IJSB_SB_SB_EEENS5_IJNSA_ILi0EEESV_SV_EEEEENS5_IJNS4_10UnderscoreESY_SY_EEEEENS4_23SM90_TMA_LOAD_MULTICASTENS4_14ComposedLayoutINS4_7SwizzleILi2ELi4ELi3EEENS4_18smem_ptr_flag_bitsILi8EEENST_INS5_IJNSA_ILi8EEESG_EEENS5_IJSG_SB_EEEEEEEvNS4_8identityENS4_13SM90_TMA_LOADES1B_vS1C_EENS_8epilogue10collective6detail29Sm90TmaWarpSpecializedAdapterINS1G_15DefaultEpilogueISJ_SK_SK_NS1F_6thread17LinearCombinationISJ_Li1EffLNS1K_9ScaleType4KindE0ELNS_15FloatRoundStyleE2ESJ_EENS1_15EpilogueDefaultEEEEEvvEEEEvNT_6ParamsE --------------------------
	.section	.nv.info._ZN7cutlass13device_kernelINS_4gemm6kernel13GemmUniversalIN4cute5tupleIJiiiiEEENS1_10collective13CollectiveMmaINS1_37MainloopSm90TmaGmmaWarpSpecializedFP8ILi5ENS5_IJNS4_1CILi1EEENSA_ILi2EEESB_EEENS1_32KernelTmaWarpSpecializedPingpongEEENS5_IJNSA_ILi64EEENSA_ILi256EEESG_EEENS_12float_e5m2_tENS5_IJlSB_lEEESJ_SK_NS4_8TiledMMAINS4_8MMA_AtomIJNS4_4SM904GMMA31MMA_64x256x32_F32E5M2E5M2_SS_TNILNSO_7ScaleInE1ELSQ_1EEEEEENS4_6LayoutINS5_IJSB_SB_SB_EEENS5_IJNSA_ILi0EEESV_SV_EEEEENS5_IJNS4_10UnderscoreESY_SY_EEEEENS4_23SM90_TMA_LOAD_MULTICASTENS4_14ComposedLayoutINS4_7SwizzleILi2ELi4ELi3EEENS4_18smem_ptr_flag_bitsILi8EEENST_INS5_IJNSA_ILi8EEESG_EEENS5_IJSG_SB_EEEEEEEvNS4_8identityENS4_13SM90_TMA_LOADES1B_vS1C_EENS_8epilogue10collective6detail29Sm90TmaWarpSpecializedAdapterINS1G_15DefaultEpilogueISJ_SK_SK_NS1F_6thread17LinearCombinationISJ_Li1EffLNS1K_9ScaleType4KindE0ELNS_15FloatRoundStyleE2ESJ_EENS1_15EpilogueDefaultEEEEEvvEEEEvNT_6ParamsE,"",@"SHT_CUDA_INFO"
	.sectionflags	@""
	.align	4


	//----- nvinfo : EIATTR_CUDA_API_VERSION
	.align		4
        /*0000*/ 	.byte	0x04, 0x37
        /*0002*/ 	.short	(.L_18 - .L_17)
.L_17:
        /*0004*/ 	.word	0x00000082


	//----- nvinfo : EIATTR_KPARAM_INFO
	.align		4
.L_18:
        /*0008*/ 	.byte	0x04, 0x17
        /*000a*/ 	.short	(.L_20 - .L_19)
.L_19:
        /*000c*/ 	.word	0x00000000
        /*0010*/ 	.short	0x0000
        /*0012*/ 	.short	0x0070
        /*0014*/ 	.byte	0x00, 0xf0, 0x01, 0x10


	//----- nvinfo : EIATTR_SPARSE_MMA_MASK
	.align		4
.L_20:
        /*0018*/ 	.byte	0x03, 0x50
        /*001a*/ 	.short	0x0000


	//----- nvinfo : EIATTR_MAXREG_COUNT
	.align		4
        /*001c*/ 	.byte	0x03, 0x1b
        /*001e*/ 	.short	0x00a8


	//----- nvinfo : EIATTR_NUM_BARRIERS
	.align		4
        /*0020*/ 	.byte	0x02, 0x4c
        /*0022*/ 	.byte	0x01
	.zero		1


	//----- nvinfo : EIATTR_ANNOTATIONS
	.align		4
        /*0024*/ 	.byte	0x04, 0x55
        /*0026*/ 	.short	(.L_22 - .L_21)


	//   ....[0]....
.L_21:
        /*0028*/ 	.word	0x00000001
        /*002c*/ 	.byte	0xe0, 0x06, 0x00, 0x00, 0x01, 0x00, 0x00, 0x00, 0xe0, 0x0d, 0x00, 0x00, 0x01, 0x00, 0x00, 0x00
        /* <DEDUP_REMOVED lines=208> */
        /*0d3c*/ 	.byte	0x80, 0x02, 0x01, 0x00, 0x01, 0x00, 0x00, 0x00, 0xd0, 0x02, 0x01, 0x00


	//----- nvinfo : EIATTR_MERCURY_ISA_VERSION
	.align		4
.L_22:
        /*0d48*/ 	.byte	0x03, 0x5f
        /*0d4a*/ 	.short	0x0101


	//----- nvinfo : EIATTR_INT_WARP_WIDE_INSTR_OFFSETS
	.align		4
        /*0d4c*/ 	.byte	0x04, 0x31
        /*0d4e*/ 	.short	(.L_24 - .L_23)


	//   ....[0]....
.L_23:
        /*0d50*/ 	.word	0x000005a0


	//   ....[1]....
        /*0d54*/ 	.word	0x000005b0


	//   ....[2]....
        /*0d58*/ 	.word	0x000005f0


	//   ....[3]....
        /*0d5c*/ 	.word	0x00000620


	//   ....[4]....
        /*0d60*/ 	.word	0x00000630


	//   ....[5]....
        /*0d64*/ 	.word	0x00000670


	//   ....[6]....
        /*0d68*/ 	.word	0x000007a0


	//   ....[7]....
        /*0d6c*/ 	.word	0x000007d0


	//   ....[8]....
        /*0d70*/ 	.word	0x000055b0


	//----- nvinfo : EIATTR_COOP_GROUP_MASK_REGIDS
	.align		4
.L_24:
        /*0d74*/ 	.byte	0x04, 0x29
        /*0d76*/ 	.short	(.L_26 - .L_25)


	//   ....[0]....
.L_25:
        /*0d78*/ 	.word	0xffffffff


	//   ....[1]....
        /*0d7c*/ 	.word	0xffffffff


	//   ....[2]....
        /*0d80*/ 	.word	0xffffffff


	//   ....[3]....
        /*0d84*/ 	.word	0xffffffff


	//   ....[4]....
        /*0d88*/ 	.word	0xffffffff


	//   ....[5]....
        /*0d8c*/ 	.word	0xffffffff


	//   ....[6]....
        /*0d90*/ 	.word	0xffffffff


	//----- nvinfo : EIATTR_COOP_GROUP_INSTR_OFFSETS
	.align		4
.L_26:
        /*0d94*/ 	.byte	0x04, 0x28
        /*0d96*/ 	.short	(.L_28 - .L_27)


	//   ....[0]....
.L_27:
        /*0d98*/ 	.word	0x00000070


	//   ....[1]....
        /*0d9c*/ 	.word	0x00000090


	//   ....[2]....
        /*0da0*/ 	.word	0x00000190


	//   ....[3]....
        /*0da4*/ 	.word	0x000003d0


	//   ....[4]....
        /*0da8*/ 	.word	0x00000420


	//   ....[5]....
        /*0dac*/ 	.word	0x000004e0


	//   ....[6]....
        /*0db0*/ 	.word	0x00000930


	//----- nvinfo : EIATTR_REG_RECONFIG
	.align		4
.L_28:
        /*0db4*/ 	.byte	0x01, 0x54
	.zero		2


	//----- nvinfo : EIATTR_MBARRIER_INSTR_OFFSETS
	.align		4
        /*0db8*/ 	.byte	0x04, 0x39
        /*0dba*/ 	.short	(.L_30 - .L_29)


	//   ....[0]....
.L_29:
        /*0dbc*/ 	.word	0x00000310
        /*0dc0*/ 	.word	0x000000ff
        /*0dc4*/ 	.word	0x00000000
        /*0dc8*/ 	.short	0x0100
        /*0dca*/ 	.byte	0x07
	.zero		1


	//   ....[1]....
        /*0dcc*/ 	.word	0x00000320
        /*0dd0*/ 	.word	0x000000ff
        /*0dd4*/ 	.word	0x00000028
        /*0dd8*/ 	.short	0x0100
        /*0dda*/ 	.byte	0x07
	.zero		1


	//   ....[2]....
        /*0ddc*/ 	.word	0x00000330
        /*0de0*/ 	.word	0x000000ff
        /*0de4*/ 	.word	0x00000008
        /*0de8*/ 	.short	0x0100
        /*0dea*/ 	.byte	0x07
	.zero		1


	//   ....[3]....
        /*0dec*/ 	.word	0x00000340
        /*0df0*/ 	.word	0x000000ff
        /*0df4*/ 	.word	0x00000030
        /*0df8*/ 	.short	0x0100
        /*0dfa*/ 	.byte	0x07
	.zero		1


	//   ....[4]....
        /*0dfc*/ 	.word	0x00000350
        /*0e00*/ 	.word	0x000000ff
        /*0e04*/ 	.word	0x00000010
        /*0e08*/ 	.short	0x0100
        /*0e0a*/ 	.byte	0x07
	.zero		1


	//   ....[5]....
        /*0e0c*/ 	.word	0x00000360
        /*0e10*/ 	.word	0x000000ff
        /*0e14*/ 	.word	0x00000038
        /*0e18*/ 	.short	0x0100
        /*0e1a*/ 	.byte	0x07
	.zero		1


	//   ....[6]....
        /*0e1c*/ 	.word	0x00000370
        /*0e20*/ 	.word	0x000000ff
        /*0e24*/ 	.word	0x00000018
        /*0e28*/ 	.short	0x0100
        /*0e2a*/ 	.byte	0x07
	.zero		1


	//   ....[7]....
        /*0e2c*/ 	.word	0x00000380
        /*0e30*/ 	.word	0x000000ff
        /*0e34*/ 	.word	0x00000040
        /*0e38*/ 	.short	0x0100
        /*0e3a*/ 	.byte	0x07
	.zero		1


	//   ....[8]....
        /*0e3c*/ 	.word	0x00000390
        /*0e40*/ 	.word	0x000000ff
        /*0e44*/ 	.word	0x00000020
        /*0e48*/ 	.short	0x0100
        /*0e4a*/ 	.byte	0x07
	.zero		1


	//   ....[9]....
        /*0e4c*/ 	.word	0x000003a0
        /*0e50*/ 	.word	0x000000ff
        /*0e54*/ 	.word	0x00000048
        /*0e58*/ 	.short	0x0100
        /*0e5a*/ 	.byte	0x07
	.zero		1


	//   ....[10]....
        /*0e5c*/ 	.word	0x00000810
        /*0e60*/ 	.word	0x000000ff
        /*0e64*/ 	.word	0x00000080
        /*0e68*/ 	.short	0x0100
        /*0e6a*/ 	.byte	0x07
	.zero		1


	//   ....[11]....
        /*0e6c*/ 	.word	0x00000870
        /*0e70*/ 	.word	0x000000ff
        /*0e74*/ 	.word	0x00000088
        /*0e78*/ 	.short	0x0100
        /*0e7a*/ 	.byte	0x07
	.zero		1


	//   ....[12]....
        /*0e7c*/ 	.word	0x000008b0
        /*0e80*/ 	.word	0x000000ff
        /*0e84*/ 	.word	0x00000060
        /*0e88*/ 	.short	0x0100
        /*0e8a*/ 	.byte	0x0a
	.zero		1


	//   ....[13]....
        /*0e8c*/ 	.word	0x000008c0
        /*0e90*/ 	.word	0x000000ff
        /*0e94*/ 	.word	0x00000068
        /*0e98*/ 	.short	0x0100
        /*0e9a*/ 	.byte	0x0a
	.zero		1


	//   ....[14]....
        /*0e9c*/ 	.word	0x000008d0
        /*0ea0*/ 	.word	0x000000ff
        /*0ea4*/ 	.word	0x00000070
        /*0ea8*/ 	.short	0x0100
        /*0eaa*/ 	.byte	0x0a
	.zero		1


	//   ....[15]....
        /*0eac*/ 	.word	0x000008e0
        /*0eb0*/ 	.word	0x000000ff
        /*0eb4*/ 	.word	0x00000078
        /*0eb8*/ 	.short	0x0100
        /*0eba*/ 	.byte	0x0a
	.zero		1


	//   ....[16]....
        /*0ebc*/ 	.word	0x00001790
        /*0ec0*/ 	.word	0x000000ff
        /*0ec4*/ 	.word	0xfffffff8
        /*0ec8*/ 	.short	0x010a
        /*0eca*/ 	.byte	0x11
	.zero		1


	//   ....[17]....
        /*0ecc*/ 	.word	0x00002170
        /*0ed0*/ 	.word	0x000000ff
        /*0ed4*/ 	.word	0x00000000
        /*0ed8*/ 	.short	0x010a
        /*0eda*/ 	.byte	0x06
	.zero		1


	//   ....[18]....
        /*0edc*/ 	.word	0x000021b0
        /*0ee0*/ 	.word	0x000000ff
        /*0ee4*/ 	.word	0x00000000
        /*0ee8*/ 	.short	0x010a
        /*0eea*/ 	.byte	0x06
	.zero		1


	//   ....[19]....
        /*0eec*/ 	.word	0x00003390
        /*0ef0*/ 	.word	0x000000ff
        /*0ef4*/ 	.word	0x00000000
        /*0ef8*/ 	.short	0x010a
        /*0efa*/ 	.byte	0x09
	.zero		1


	//   ....[20]....
        /*0efc*/ 	.word	0x000033d0
        /*0f00*/ 	.word	0x000000ff
        /*0f04*/ 	.word	0x00000000
        /*0f08*/ 	.short	0x010a
        /*0f0a*/ 	.byte	0x09
	.zero		1


	//   ....[21]....
        /*0f0c*/ 	.word	0x00004460
        /*0f10*/ 	.word	0x000000e5
        /*0f14*/ 	.word	0x00000000
        /*0f18*/ 	.short	0x0101
        /*0f1a*/ 	.byte	0x3f
	.zero		1


	//   ....[22]....
        /*0f1c*/ 	.word	0x00005510
        /*0f20*/ 	.word	0x000000e3
        /*0f24*/ 	.word	0x00000000
        /*0f28*/ 	.short	0x0101
        /*0f2a*/ 	.byte	0x1d
	.zero		1


	//   ....[23]....
        /*0f2c*/ 	.word	0x00005670
        /*0f30*/ 	.word	0x00000018
        /*0f34*/ 	.word	0x00000000
        /*0f38*/ 	.short	0x0101
        /*0f3a*/ 	.byte	0x3f
	.zero		1


	//   ....[24]....
        /*0f3c*/ 	.word	0x00005720
        /*0f40*/ 	.word	0x000000ff
        /*0f44*/ 	.word	0x00000008
        /*0f48*/ 	.short	0x010a
        /*0f4a*/ 	.byte	0x11
	.zero		1


	//   ....[25]....
        /*0f4c*/ 	.word	0x0000e910
        /*0f50*/ 	.word	0x00000003
        /*0f54*/ 	.word	0x00000000
        /*0f58*/ 	.short	0x0101
        /*0f5a*/ 	.byte	0x1d
	.zero		1


	//   ....[26]....
        /*0f5c*/ 	.word	0x0000f350
        /*0f60*/ 	.word	0x0000000b
        /*0f64*/ 	.word	0x00000028
        /*0f68*/ 	.short	0x010a
        /*0f6a*/ 	.byte	0x3f
	.zero		1


	//   ....[27]....
        /*0f6c*/ 	.word	0x0000f720
        /*0f70*/ 	.word	0x00000005
        /*0f74*/ 	.word	0x00000088
        /*0f78*/ 	.short	0x0101
        /*0f7a*/ 	.byte	0x3f
	.zero		1


	//   ....[28]....
        /*0f7c*/ 	.word	0x0000ff30
        /*0f80*/ 	.word	0x00000007
        /*0f84*/ 	.word	0x00000000
        /*0f88*/ 	.short	0x010a
        /*0f8a*/ 	.byte	0x3f
	.zero		1


	//   ....[29]....
        /*0f8c*/ 	.word	0x0000ffb0
        /*0f90*/ 	.word	0x00000008
        /*0f94*/ 	.word	0x00000000
        /*0f98*/ 	.short	0x010a
        /*0f9a*/ 	.byte	0x3f
	.zero		1


	//   ....[30]....
        /*0f9c*/ 	.word	0x00010040
        /*0fa0*/ 	.word	0x00000009
        /*0fa4*/ 	.word	0x00000000
        /*0fa8*/ 	.short	0x010a
        /*0faa*/ 	.byte	0x3f
	.zero		1


	//   ....[31]....
        /*0fac*/ 	.word	0x000100d0
        /*0fb0*/ 	.word	0x00000006
        /*0fb4*/ 	.word	0x00000000
        /*0fb8*/ 	.short	0x010a
        /*0fba*/ 	.byte	0x3f
	.zero		1


	//   ....[32]....
        /*0fbc*/ 	.word	0x00010160
        /*0fc0*/ 	.word	0x00000003
        /*0fc4*/ 	.word	0x00000000
        /*0fc8*/ 	.short	0x010a
        /*0fca*/ 	.byte	0x3f
	.zero		1


	//   ....[33]....
        /*0fcc*/ 	.word	0x000101d0
        /*0fd0*/ 	.word	0x00000003
        /*0fd4*/ 	.word	0xfffffff8
        /*0fd8*/ 	.short	0x010a
        /*0fda*/ 	.byte	0x3f
	.zero		1


	//   ....[34]....
        /*0fdc*/ 	.word	0x00010230
        /*0fe0*/ 	.word	0x00000003
        /*0fe4*/ 	.word	0x00000000
        /*0fe8*/ 	.short	0x010a
        /*0fea*/ 	.byte	0x3f
	.zero		1


	//   ....[35]....
        /*0fec*/ 	.word	0x000102a0
        /*0ff0*/ 	.word	0x00000000
        /*0ff4*/ 	.word	0x00000000
        /*0ff8*/ 	.short	0x010a
        /*0ffa*/ 	.byte	0x3f
	.zero		1


	//   ....[36]....
        /*0ffc*/ 	.word	0x00010310
        /*1000*/ 	.word	0x00000019
        /*1004*/ 	.word	0x00000008
        /*1008*/ 	.short	0x010a
        /*100a*/ 	.byte	0x3f
	.zero		1


	//   ....[37]....
        /*100c*/ 	.word	0x000103e0
        /*1010*/ 	.word	0x0000000b
        /*1014*/ 	.word	0x00000028
        /*1018*/ 	.short	0x010a
        /*101a*/ 	.byte	0x3f
	.zero		1


	//   ....[38]....
        /*101c*/ 	.word	0x000104c0
        /*1020*/ 	.word	0x00000007
        /*1024*/ 	.word	0x00000000
        /*1028*/ 	.short	0x010a
        /*102a*/ 	.byte	0x3f
	.zero		1


	//   ....[39]....
        /*102c*/ 	.word	0x00010510
        /*1030*/ 	.word	0x00000008
        /*1034*/ 	.word	0x00000000
        /*1038*/ 	.short	0x010a
        /*103a*/ 	.byte	0x3f
	.zero		1


	//   ....[40]....
        /*103c*/ 	.word	0x00010560
        /*1040*/ 	.word	0x00000009
        /*1044*/ 	.word	0x00000000
        /*1048*/ 	.short	0x010a
        /*104a*/ 	.byte	0x3f
	.zero		1


	//   ....[41]....
        /*104c*/ 	.word	0x000105b0
        /*1050*/ 	.word	0x00000006
        /*1054*/ 	.word	0x00000000
        /*1058*/ 	.short	0x010a
        /*105a*/ 	.byte	0x3f
	.zero		1


	//----- nvinfo : EIATTR_NUM_MBARRIERS
	.align		4
.L_30:
        /*105c*/ 	.byte	0x03, 0x38
        /*105e*/ 	.short	0x0010


	//----- nvinfo : EIATTR_EXIT_INSTR_OFFSETS
	.align		4
        /*1060*/ 	.byte	0x04, 0x1c
        /*1062*/ 	.short	(.L_32 - .L_31)


	//   ....[0]....
.L_31:
        /*1064*/ 	.word	0x000014d0


	//   ....[1]....
        /*1068*/ 	.word	0x00001530


	//   ....[2]....
        /*106c*/ 	.word	0x0000f020


	//   ....[3]....
        /*1070*/ 	.word	0x0000f050


	//   ....[4]....
        /*1074*/ 	.word	0x000101b0


	//----- nvinfo : EIATTR_MAX_THREADS
	.align		4
.L_32:
        /*1078*/ 	.byte	0x04, 0x05
        /*107a*/ 	.short	(.L_34 - .L_33)
.L_33:
        /*107c*/ 	.word	0x00000180
        /*1080*/ 	.word	0x00000001
        /*1084*/ 	.word	0x00000001


	//----- nvinfo : EIATTR_CRS_STACK_SIZE
	.align		4
.L_34:
        /*1088*/ 	.byte	0x04, 0x1e
        /*108a*/ 	.short	(.L_36 - .L_35)
.L_35:
        /*108c*/ 	.word	0x00000000


	//----- nvinfo : EIATTR_CBANK_PARAM_SIZE
	.align		4
.L_36:
        /*1090*/ 	.byte	0x03, 0x19
        /*1092*/ 	.short	0x0470


	//----- nvinfo : EIATTR_PARAM_CBANK
	.align		4
        /*1094*/ 	.byte	0x04, 0x0a
        /*1096*/ 	.short	(.L_38 - .L_37)
	.align		4
.L_37:
        /*1098*/ 	.word	index@(.nv.constant0._ZN7cutlass13device_kernelINS_4gemm6kernel13GemmUniversalIN4cute5tupleIJiiiiEEENS1_10collective13CollectiveMmaINS1_37MainloopSm90TmaGmmaWarpSpecializedFP8ILi5ENS5_IJNS4_1CILi1EEENSA_ILi2EEESB_EEENS1_32KernelTmaWarpSpecializedPingpongEEENS5_IJNSA_ILi64EEENSA_ILi256EEESG_EEENS_12float_e5m2_tENS5_IJlSB_lEEESJ_SK_NS4_8TiledMMAINS4_8MMA_AtomIJNS4_4SM904GMMA31MMA_64x256x32_F32E5M2E5M2_SS_TNILNSO_7ScaleInE1ELSQ_1EEEEEENS4_6LayoutINS5_IJSB_SB_SB_EEENS5_IJNSA_ILi0EEESV_SV_EEEEENS5_IJNS4_10UnderscoreESY_SY_EEEEENS4_23SM90_TMA_LOAD_MULTICASTENS4_14ComposedLayoutINS4_7SwizzleILi2ELi4ELi3EEENS4_18smem_ptr_flag_bitsILi8EEENST_INS5_IJNSA_ILi8EEESG_EEENS5_IJSG_SB_EEEEEEEvNS4_8identityENS4_13SM90_TMA_LOADES1B_vS1C_EENS_8epilogue10collective6detail29Sm90TmaWarpSpecializedAdapterINS1G_15DefaultEpilogueISJ_SK_SK_NS1F_6thread17LinearCombinationISJ_Li1EffLNS1K_9ScaleType4KindE0ELNS_15FloatRoundStyleE2ESJ_EENS1_15EpilogueDefaultEEEEEvvEEEEvNT_6ParamsE)
        /*109c*/ 	.short	0x0210
        /*109e*/ 	.short	0x0470


	//----- nvinfo : EIATTR_SW_WAR
	.align		4
.L_38:
        /*10a0*/ 	.byte	0x04, 0x36
        /*10a2*/ 	.short	(.L_40 - .L_39)
.L_39:
        /*10a4*/ 	.word	0x00000008
.L_40:


//--------------------- .nv.callgraph             --------------------------
	.section	.nv.callgraph,"",@"SHT_CUDA_CALLGRAPH"
	.align	4
	.sectionentsize	8
	.align		4
        /*0000*/ 	.word	0x00000000
	.align		4
        /*0004*/ 	.word	0xffffffff
	.align		4
        /*0008*/ 	.word	0x00000000
	.align		4
        /*000c*/ 	.word	0xfffffffe
	.align		4
        /*0010*/ 	.word	0x00000000
	.align		4
        /*0014*/ 	.word	0xfffffffd
	.align		4
        /*0018*/ 	.word	0x00000000
	.align		4
        /*001c*/ 	.word	0xfffffffc


//--------------------- .nv.constant4             --------------------------
	.section	.nv.constant4,"a",@progbits
	.align	8
	.align		8
.nv.constant4:
        /*0000*/ 	.dword	_ZN39_INTERNAL_c9293767_4_k_cu_f1cba00b_46784cuda3std3__45__cpo5beginE
	.align		8
        /*0008*/ 	.dword	_ZN39_INTERNAL_c9293767_4_k_cu_f1cba00b_46784cuda3std3__45__cpo3endE
	.align		8
        /*0010*/ 	.dword	_ZN39_INTERNAL_c9293767_4_k_cu_f1cba00b_46784cuda3std3__45__cpo6cbeginE
	.align		8
        /*0018*/ 	.dword	_ZN39_INTERNAL_c9293767_4_k_cu_f1cba00b_46784cuda3std3__45__cpo4cendE
	.align		8
        /*0020*/ 	.dword	_ZN39_INTERNAL_c9293767_4_k_cu_f1cba00b_46784cuda3std3__441_GLOBAL__N__c9293767_4_k_cu_f1cba00b_46786ignoreE
	.align		8
        /*0028*/ 	.dword	_ZN39_INTERNAL_c9293767_4_k_cu_f1cba00b_46784cuda3std3__419piecewise_constructE
	.align		8
        /*0030*/ 	.dword	_ZN39_INTERNAL_c9293767_4_k_cu_f1cba00b_46784cuda3std3__48in_placeE
	.align		8
        /*0038*/ 	.dword	_ZN39_INTERNAL_c9293767_4_k_cu_f1cba00b_46784cuda3std6ranges3__45__cpo4swapE
	.align		8
        /*0040*/ 	.dword	_ZN39_INTERNAL_c9293767_4_k_cu_f1cba00b_46784cuda3std6ranges3__45__cpo9iter_moveE
	.align		8
        /*0048*/ 	.dword	_ZN39_INTERNAL_c9293767_4_k_cu_f1cba00b_46784cute7productE
	.align		8
        /*0050*/ 	.dword	_ZN39_INTERNAL_c9293767_4_k_cu_f1cba00b_46784cute1_E


//--------------------- .text._ZN7cutlass13device_kernelINS_4gemm6kernel13GemmUniversalIN4cute5tupleIJiiiiEEENS1_10collective13CollectiveMmaINS1_37MainloopSm90TmaGmmaWarpSpecializedFP8ILi5ENS5_IJNS4_1CILi1EEENSA_ILi2EEESB_EEENS1_32KernelTmaWarpSpecializedPingpongEEENS5_IJNSA_ILi64EEENSA_ILi256EEESG_EEENS_12float_e5m2_tENS5_IJlSB_lEEESJ_SK_NS4_8TiledMMAINS4_8MMA_AtomIJNS4_4SM904GMMA31MMA_64x256x32_F32E5M2E5M2_SS_TNILNSO_7ScaleInE1ELSQ_1EEEEEENS4_6LayoutINS5_IJSB_SB_SB_EEENS5_IJNSA_ILi0EEESV_SV_EEEEENS5_IJNS4_10UnderscoreESY_SY_EEEEENS4_23SM90_TMA_LOAD_MULTICASTENS4_14ComposedLayoutINS4_7SwizzleILi2ELi4ELi3EEENS4_18smem_ptr_flag_bitsILi8EEENST_INS5_IJNSA_ILi8EEESG_EEENS5_IJSG_SB_EEEEEEEvNS4_8identityENS4_13SM90_TMA_LOADES1B_vS1C_EENS_8epilogue10collective6detail29Sm90TmaWarpSpecializedAdapterINS1G_15DefaultEpilogueISJ_SK_SK_NS1F_6thread17LinearCombinationISJ_Li1EffLNS1K_9ScaleType4KindE0ELNS_15FloatRoundStyleE2ESJ_EENS1_15EpilogueDefaultEEEEEvvEEEEvNT_6ParamsE --------------------------
	.section	.text._ZN7cutlass13device_kernelINS_4gemm6kernel13GemmUniversalIN4cute5tupleIJiiiiEEENS1_10collective13CollectiveMmaINS1_37MainloopSm90TmaGmmaWarpSpecializedFP8ILi5ENS5_IJNS4_1CILi1EEENSA_ILi2EEESB_EEENS1_32KernelTmaWarpSpecializedPingpongEEENS5_IJNSA_ILi64EEENSA_ILi256EEESG_EEENS_12float_e5m2_tENS5_IJlSB_lEEESJ_SK_NS4_8TiledMMAINS4_8MMA_AtomIJNS4_4SM904GMMA31MMA_64x256x32_F32E5M2E5M2_SS_TNILNSO_7ScaleInE1ELSQ_1EEEEEENS4_6LayoutINS5_IJSB_SB_SB_EEENS5_IJNSA_ILi0EEESV_SV_EEEEENS5_IJNS4_10UnderscoreESY_SY_EEEEENS4_23SM90_TMA_LOAD_MULTICASTENS4_14ComposedLayoutINS4_7SwizzleILi2ELi4ELi3EEENS4_18smem_ptr_flag_bitsILi8EEENST_INS5_IJNSA_ILi8EEESG_EEENS5_IJSG_SB_EEEEEEEvNS4_8identityENS4_13SM90_TMA_LOADES1B_vS1C_EENS_8epilogue10collective6detail29Sm90TmaWarpSpecializedAdapterINS1G_15DefaultEpilogueISJ_SK_SK_NS1F_6thread17LinearCombinationISJ_Li1EffLNS1K_9ScaleType4KindE0ELNS_15FloatRoundStyleE2ESJ_EENS1_15EpilogueDefaultEEEEEvvEEEEvNT_6ParamsE,"ax",@progbits
	.align	128
.text._ZN7cutlass13device_kernelINS_4gemm6kernel13GemmUniversalIN4cute5tupleIJiiiiEEENS1_10collective13CollectiveMmaINS1_37MainloopSm90TmaGmmaWarpSpecializedFP8ILi5ENS5_IJNS4_1CILi1EEENSA_ILi2EEESB_EEENS1_32KernelTmaWarpSpecializedPingpongEEENS5_IJNSA_ILi64EEENSA_ILi256EEESG_EEENS_12float_e5m2_tENS5_IJlSB_lEEESJ_SK_NS4_8TiledMMAINS4_8MMA_AtomIJNS4_4SM904GMMA31MMA_64x256x32_F32E5M2E5M2_SS_TNILNSO_7ScaleInE1ELSQ_1EEEEEENS4_6LayoutINS5_IJSB_SB_SB_EEENS5_IJNSA_ILi0EEESV_SV_EEEEENS5_IJNS4_10UnderscoreESY_SY_EEEEENS4_23SM90_TMA_LOAD_MULTICASTENS4_14ComposedLayoutINS4_7SwizzleILi2ELi4ELi3EEENS4_18smem_ptr_flag_bitsILi8EEENST_INS5_IJNSA_ILi8EEESG_EEENS5_IJSG_SB_EEEEEEEvNS4_8identityENS4_13SM90_TMA_LOADES1B_vS1C_EENS_8epilogue10collective6detail29Sm90TmaWarpSpecializedAdapterINS1G_15DefaultEpilogueISJ_SK_SK_NS1F_6thread17LinearCombinationISJ_Li1EffLNS1K_9ScaleType4KindE0ELNS_15FloatRoundStyleE2ESJ_EENS1_15EpilogueDefaultEEEEEvvEEEEvNT_6ParamsE:
        .type           _ZN7cutlass13device_kernelINS_4gemm6kernel13GemmUniversalIN4cute5tupleIJiiiiEEENS1_10collective13CollectiveMmaINS1_37MainloopSm90TmaGmmaWarpSpecializedFP8ILi5ENS5_IJNS4_1CILi1EEENSA_ILi2EEESB_EEENS1_32KernelTmaWarpSpecializedPingpongEEENS5_IJNSA_ILi64EEENSA_ILi256EEESG_EEENS_12float_e5m2_tENS5_IJlSB_lEEESJ_SK_NS4_8TiledMMAINS4_8MMA_AtomIJNS4_4SM904GMMA31MMA_64x256x32_F32E5M2E5M2_SS_TNILNSO_7ScaleInE1ELSQ_1EEEEEENS4_6LayoutINS5_IJSB_SB_SB_EEENS5_IJNSA_ILi0EEESV_SV_EEEEENS5_IJNS4_10UnderscoreESY_SY_EEEEENS4_23SM90_TMA_LOAD_MULTICASTENS4_14ComposedLayoutINS4_7SwizzleILi2ELi4ELi3EEENS4_18smem_ptr_flag_bitsILi8EEENST_INS5_IJNSA_ILi8EEESG_EEENS5_IJSG_SB_EEEEEEEvNS4_8identityENS4_13SM90_TMA_LOADES1B_vS1C_EENS_8epilogue10collective6detail29Sm90TmaWarpSpecializedAdapterINS1G_15DefaultEpilogueISJ_SK_SK_NS1F_6thread17LinearCombinationISJ_Li1EffLNS1K_9ScaleType4KindE0ELNS_15FloatRoundStyleE2ESJ_EENS1_15EpilogueDefaultEEEEEvvEEEEvNT_6ParamsE,@function
        .size           _ZN7cutlass13device_kernelINS_4gemm6kernel13GemmUniversalIN4cute5tupleIJiiiiEEENS1_10collective13CollectiveMmaINS1_37MainloopSm90TmaGmmaWarpSpecializedFP8ILi5ENS5_IJNS4_1CILi1EEENSA_ILi2EEESB_EEENS1_32KernelTmaWarpSpecializedPingpongEEENS5_IJNSA_ILi64EEENSA_ILi256EEESG_EEENS_12float_e5m2_tENS5_IJlSB_lEEESJ_SK_NS4_8TiledMMAINS4_8MMA_AtomIJNS4_4SM904GMMA31MMA_64x256x32_F32E5M2E5M2_SS_TNILNSO_7ScaleInE1ELSQ_1EEEEEENS4_6LayoutINS5_IJSB_SB_SB_EEENS5_IJNSA_ILi0EEESV_SV_EEEEENS5_IJNS4_10UnderscoreESY_SY_EEEEENS4_23SM90_TMA_LOAD_MULTICASTENS4_14ComposedLayoutINS4_7SwizzleILi2ELi4ELi3EEENS4_18smem_ptr_flag_bitsILi8EEENST_INS5_IJNSA_ILi8EEESG_EEENS5_IJSG_SB_EEEEEEEvNS4_8identityENS4_13SM90_TMA_LOADES1B_vS1C_EENS_8epilogue10collective6detail29Sm90TmaWarpSpecializedAdapterINS1G_15DefaultEpilogueISJ_SK_SK_NS1F_6thread17LinearCombinationISJ_Li1EffLNS1K_9ScaleType4KindE0ELNS_15FloatRoundStyleE2ESJ_EENS1_15EpilogueDefaultEEEEEvvEEEEvNT_6ParamsE,(.L_x_338 - _ZN7cutlass13device_kernelINS_4gemm6kernel13GemmUniversalIN4cute5tupleIJiiiiEEENS1_10collective13CollectiveMmaINS1_37MainloopSm90TmaGmmaWarpSpecializedFP8ILi5ENS5_IJNS4_1CILi1EEENSA_ILi2EEESB_EEENS1_32KernelTmaWarpSpecializedPingpongEEENS5_IJNSA_ILi64EEENSA_ILi256EEESG_EEENS_12float_e5m2_tENS5_IJlSB_lEEESJ_SK_NS4_8TiledMMAINS4_8MMA_AtomIJNS4_4SM904GMMA31MMA_64x256x32_F32E5M2E5M2_SS_TNILNSO_7ScaleInE1ELSQ_1EEEEEENS4_6LayoutINS5_IJSB_SB_SB_EEENS5_IJNSA_ILi0EEESV_SV_EEEEENS5_IJNS4_10UnderscoreESY_SY_EEEEENS4_23SM90_TMA_LOAD_MULTICASTENS4_14ComposedLayoutINS4_7SwizzleILi2ELi4ELi3EEENS4_18smem_ptr_flag_bitsILi8EEENST_INS5_IJNSA_ILi8EEESG_EEENS5_IJSG_SB_EEEEEEEvNS4_8identityENS4_13SM90_TMA_LOADES1B_vS1C_EENS_8epilogue10collective6detail29Sm90TmaWarpSpecializedAdapterINS1G_15DefaultEpilogueISJ_SK_SK_NS1F_6thread17LinearCombinationISJ_Li1EffLNS1K_9ScaleType4KindE0ELNS_15FloatRoundStyleE2ESJ_EENS1_15EpilogueDefaultEEEEEvvEEEEvNT_6ParamsE)
        .other          _ZN7cutlass13device_kernelINS_4gemm6kernel13GemmUniversalIN4cute5tupleIJiiiiEEENS1_10collective13CollectiveMmaINS1_37MainloopSm90TmaGmmaWarpSpecializedFP8ILi5ENS5_IJNS4_1CILi1EEENSA_ILi2EEESB_EEENS1_32KernelTmaWarpSpecializedPingpongEEENS5_IJNSA_ILi64EEENSA_ILi256EEESG_EEENS_12float_e5m2_tENS5_IJlSB_lEEESJ_SK_NS4_8TiledMMAINS4_8MMA_AtomIJNS4_4SM904GMMA31MMA_64x256x32_F32E5M2E5M2_SS_TNILNSO_7ScaleInE1ELSQ_1EEEEEENS4_6LayoutINS5_IJSB_SB_SB_EEENS5_IJNSA_ILi0EEESV_SV_EEEEENS5_IJNS4_10UnderscoreESY_SY_EEEEENS4_23SM90_TMA_LOAD_MULTICASTENS4_14ComposedLayoutINS4_7SwizzleILi2ELi4ELi3EEENS4_18smem_ptr_flag_bitsILi8EEENST_INS5_IJNSA_ILi8EEESG_EEENS5_IJSG_SB_EEEEEEEvNS4_8identityENS4_13SM90_TMA_LOADES1B_vS1C_EENS_8epilogue10collective6detail29Sm90TmaWarpSpecializedAdapterINS1G_15DefaultEpilogueISJ_SK_SK_NS1F_6thread17LinearCombinationISJ_Li1EffLNS1K_9ScaleType4KindE0ELNS_15FloatRoundStyleE2ESJ_EENS1_15EpilogueDefaultEEEEEvvEEEEvNT_6ParamsE,@"STO_CUDA_ENTRY STV_DEFAULT"
_ZN7cutlass13device_kernelINS_4gemm6kernel13GemmUniversalIN4cute5tupleIJiiiiEEENS1_10collective13CollectiveMmaINS1_37MainloopSm90TmaGmmaWarpSpecializedFP8ILi5ENS5_IJNS4_1CILi1EEENSA_ILi2EEESB_EEENS1_32KernelTmaWarpSpecializedPingpongEEENS5_IJNSA_ILi64EEENSA_ILi256EEESG_EEENS_12float_e5m2_tENS5_IJlSB_lEEESJ_SK_NS4_8TiledMMAINS4_8MMA_AtomIJNS4_4SM904GMMA31MMA_64x256x32_F32E5M2E5M2_SS_TNILNSO_7ScaleInE1ELSQ_1EEEEEENS4_6LayoutINS5_IJSB_SB_SB_EEENS5_IJNSA_ILi0EEESV_SV_EEEEENS5_IJNS4_10UnderscoreESY_SY_EEEEENS4_23SM90_TMA_LOAD_MULTICASTENS4_14ComposedLayoutINS4_7SwizzleILi2ELi4ELi3EEENS4_18smem_ptr_flag_bitsILi8EEENST_INS5_IJNSA_ILi8EEESG_EEENS5_IJSG_SB_EEEEEEEvNS4_8identityENS4_13SM90_TMA_LOADES1B_vS1C_EENS_8epilogue10collective6detail29Sm90TmaWarpSpecializedAdapterINS1G_15DefaultEpilogueISJ_SK_SK_NS1F_6thread17LinearCombinationISJ_Li1EffLNS1K_9ScaleType4KindE0ELNS_15FloatRoundStyleE2ESJ_EENS1_15EpilogueDefaultEEEEEvvEEEEvNT_6ParamsE:
[----:B------:R-:W0:Y:S02]  /*0000*/  LDC R1, c[0x0][0x28] ;  /* 0x00000a00ff017b82 */ /* 0x000e240000000800 */
[----:B0-----:R-:W-:Y:S01]  /*0010*/  VIADD R1, R1, 0xfffffee8 ;  /* 0xfffffee801017836 */ /* 0x001fe20000000000 */
[----:B------:R-:W0:Y:S01]  /*0020*/  S2R R2, SR_TID.X ;  /* 0x0000000000027919 */ /* 0x000e220000002100 */
[----:B------:R-:W-:Y:S01]  /*0030*/  ELECT P0, URZ, PT ;  /* 0x00000000003f782f */ /* 0x000fe20003800000 */
[----:B------:R-:W-:Y:S01]  /*0040*/  BSSY B0, `(.L_x_0) ;  /* 0x0000014000007945 */ /* 0x000fe20003800000 */
[--C-:B0-----:R-:W-:Y:S02]  /*0050*/  SHF.R.U32.HI R0, RZ, 0x5, R2.reuse ;  /* 0x00000005ff007819 */ /* 0x101fe40000011602 */
[----:B------:R-:W-:-:S03]  /*0060*/  SHF.R.U32.HI R5, RZ, 0x7, R2 ;  /* 0x00000007ff057819 */ /* 0x000fc60000011602 */
[----:B------:R-:W0:Y:S02]  /*0070*/  SHFL.IDX PT, R3, R0, RZ, 0x1f ;  /* 0x00001fff00037589 */ /* 0x000e2400000e0000 */
[----:B0-----:R-:W-:Y:S02]  /*0080*/  R2UR UR6, R3 ;  /* 0x00000000030672ca */ /* 0x001fe400000e0000 */
[----:B------:R0:W1:Y:S11]  /*0090*/  SHFL.IDX PT, R3, R5, RZ, 0x1f ;  /* 0x00001fff05037589 */ /* 0x00007600000e0000 */
[----:B------:R-:W-:-:S02]  /*00a0*/  USHF.R.S32.HI UR4, URZ, 0x1f, UR6 ;  /* 0x0000001f3f047899 */ /* 0x000fc40008011406 */
[----:B------:R-:W-:Y:S02]  /*00b0*/  ISETP.NE.OR P0, PT, RZ, UR6, !P0 ;  /* 0x00000006ff007c0c */ /* 0x000fe4000c705670 */
[----:B------:R-:W-:-:S04]  /*00c0*/  ULEA.HI UR4, UR4, UR6, URZ, 0x2 ;  /* 0x0000000604047291 */ /* 0x000fc8000f8f103f */
[----:B------:R-:W-:-:S04]  /*00d0*/  ULOP3.LUT UR4, UR4, 0xfffffffc, URZ, 0xc0, !UPT ;  /* 0xfffffffc04047892 */ /* 0x000fc8000f8ec03f */
[----:B------:R-:W-:-:S03]  /*00e0*/  UIADD3 UR6, UR6, -UR4, URZ ;  /* 0x8000000406067290 */ /* 0x000fc6000fffe03f */
[----:B01----:R-:W-:Y:S09]  /*00f0*/  @P0 BRA `(.L_x_1) ;  /* 0x0000000000200947 */ /* 0x003ff20003800000 */
[----:B------:R-:W-:Y:S02]  /*0100*/  ULDC.64 UR4, c[0x0][0x198] ;  /* 0x0000660000047ab9 */ /* 0x000fe40000000a00 */
[----:B------:R-:W-:Y:S02]  /*0110*/  UIADD3 UR8, UP0, UR4, 0xf0, URZ ;  /* 0x000000f004087890 */ /* 0x000fe4000ff1e03f */
[----:B------:R-:W-:Y:S02]  /*0120*/  UIADD3 UR4, UP1, UR4, 0x1f0, URZ ;  /* 0x000001f004047890 */ /* 0x000fe4000ff3e03f */
[----:B------:R-:W-:Y:S02]  /*0130*/  UIADD3.X UR9, URZ, UR5, URZ, UP0, !UPT ;  /* 0x000000053f097290 */ /* 0x000fe400087fe43f */
[----:B------:R-:W-:-:S07]  /*0140*/  UIADD3.X UR5, URZ, UR5, URZ, UP1, !UPT ;  /* 0x000000053f057290 */ /* 0x000fce0008ffe43f */
[----:B------:R0:W-:Y:S02]  /*0150*/  UTMACCTL.PF [UR8] ;  /* 0x00000000080079b9 */ /* 0x0001e40008040000 */
[----:B------:R0:W-:Y:S02]  /*0160*/  UTMACCTL.PF [UR4] ;  /* 0x00000000040079b9 */ /* 0x0001e40008040000 */
[----:B0-----:R-:W-:Y:S01]  /*0170*/  NOP ;  /* 0x0000000000007918 */ /* 0x001fe20000000000 */
.L_x_1:
[----:B------:R-:W-:Y:S05]  /*0180*/  BSYNC B0 ;  /* 0x0000000000007941 */ /* 0x000fea0003800000 */
.L_x_0:
[----:B------:R-:W0:Y:S01]  /*0190*/  SHFL.IDX PT, R6, R0, RZ, 0x1f ;  /* 0x00001fff00067589 */ /* 0x000e2200000e0000 */
[----:B------:R-:W-:Y:S01]  /*01a0*/  R2UR UR14, R3 ;  /* 0x00000000030e72ca */ /* 0x000fe200000e0000 */
[----:B------:R-:W-:-:S04]  /*01b0*/  UISETP.NE.AND UP0, UPT, UR6, 0x3, UPT ;  /* 0x000000030600788c */ /* 0x000fc8000bf05270 */
[----:B------:R-:W-:-:S08]  /*01c0*/  UISETP.EQ.OR UP0, UPT, UR6, URZ, !UP0 ;  /* 0x0000003f0600728c */ /* 0x000fd0000c702670 */
[----:B------:R-:W-:Y:S02]  /*01d0*/  UIADD3 UR12, UR14, -0x1, URZ ;  /* 0xffffffff0e0c7890 */ /* 0x000fe4000fffe03f */
[----:B------:R-:W-:Y:S02]  /*01e0*/  UISETP.EQ.AND UP0, UPT, UR14, URZ, UP0 ;  /* 0x0000003f0e00728c */ /* 0x000fe40008702270 */
[----:B------:R-:W-:Y:S02]  /*01f0*/  UISETP.GE.U32.AND UP1, UPT, UR12, 0x2, UPT ;  /* 0x000000020c00788c */ /* 0x000fe4000bf26070 */
[----:B------:R-:W-:Y:S01]  /*0200*/  USEL UR13, URZ, 0x1, !UP0 ;  /* 0x000000013f0d7887 */ /* 0x000fe2000c000000 */
[----:B0-----:R-:W-:-:S03]  /*0210*/  ISETP.NE.AND P0, PT, R6, RZ, PT ;  /* 0x000000ff0600720c */ /* 0x001fc60003f05270 */
[----:B------:R-:W-:-:S10]  /*0220*/  USEL UR13, UR13, 0x2, UP1 ;  /* 0x000000020d0d7887 */ /* 0x000fd40008800000 */
[----:B------:R-:W-:Y:S05]  /*0230*/  @P0 BRA `(.L_x_2) ;  /* 0x0000000000600947 */ /* 0x000fea0003800000 */
[----:B------:R-:W0:Y:S01]  /*0240*/  S2UR UR7, SR_CgaCtaId ;  /* 0x00000000000779c3 */ /* 0x000e220000008800 */
[----:B------:R-:W-:Y:S01]  /*0250*/  UMOV UR4, 0x400 ;  /* 0x0000040000047882 */ /* 0x000fe20000000000 */
[----:B------:R-:W-:Y:S01]  /*0260*/  UMOV UR5, 0x1 ;  /* 0x0000000100057882 */ /* 0x000fe20000000000 */
[----:B------:R-:W-:Y:S01]  /*0270*/  UMOV UR8, 0x2 ;  /* 0x0000000200087882 */ /* 0x000fe20000000000 */
[----:B------:R-:W-:Y:S01]  /*0280*/  ELECT P0, URZ, PT ;  /* 0x00000000003f782f */ /* 0x000fe20003800000 */
[----:B------:R-:W-:-:S04]  /*0290*/  UIADD3 UR8, -UR8, 0x100000, URZ ;  /* 0x0010000008087890 */ /* 0x000fc8000fffe13f */
[----:B------:R-:W-:Y:S02]  /*02a0*/  USHF.L.U32 UR9, UR8, 0xb, URZ ;  /* 0x0000000b08097899 */ /* 0x000fe4000800063f */
[----:B------:R-:W-:Y:S02]  /*02b0*/  USHF.L.U32 UR8, UR8, 0x1, URZ ;  /* 0x0000000108087899 */ /* 0x000fe4000800063f */
[----:B0-----:R-:W-:Y:S02]  /*02c0*/  ULEA UR7, UR7, UR4, 0x18 ;  /* 0x0000000407077291 */ /* 0x001fe4000f8ec03f */
[----:B------:R-:W-:-:S04]  /*02d0*/  UIADD3 UR4, -UR5, 0x100000, URZ ;  /* 0x0010000005047890 */ /* 0x000fc8000fffe13f */
[----:B------:R-:W-:Y:S02]  /*02e0*/  USHF.L.U32 UR5, UR4, 0xb, URZ ;  /* 0x0000000b04057899 */ /* 0x000fe4000800063f */
[----:B------:R-:W-:Y:S01]  /*02f0*/  USHF.L.U32 UR4, UR4, 0x1, URZ ;  /* 0x0000000104047899 */ /* 0x000fe2000800063f */
[----:B------:R-:W0:Y:S11]  /*0300*/  FENCE.VIEW.ASYNC.S ;  /* 0x00000000000073c6 */ /* 0x000e360000000000 */
[----:B0-----:R0:W1:Y:S01]  /*0310*/  SYNCS.EXCH.64 URZ, [UR7], UR4 ;  /* 0x00000004073f75b2 */ /* 0x0010620008000100 */
[----:B------:R0:W2:Y:S01]  /*0320*/  SYNCS.EXCH.64 URZ, [UR7+0x28], UR8 ;  /* 0x00002808073f75b2 */ /* 0x0000a20008000100 */
[----:B------:R0:W3:Y:S01]  /*0330*/  SYNCS.EXCH.64 URZ, [UR7+0x8], UR4 ;  /* 0x00000804073f75b2 */ /* 0x0000e20008000100 */
[----:B------:R0:W4:Y:S01]  /*0340*/  SYNCS.EXCH.64 URZ, [UR7+0x30], UR8 ;  /* 0x00003008073f75b2 */ /* 0x0001220008000100 */
[----:B------:R0:W0:Y:S01]  /*0350*/  SYNCS.EXCH.64 URZ, [UR7+0x10], UR4 ;  /* 0x00001004073f75b2 */ /* 0x0000220008000100 */
[----:B------:R0:W0:Y:S01]  /*0360*/  SYNCS.EXCH.64 URZ, [UR7+0x38], UR8 ;  /* 0x00003808073f75b2 */ /* 0x0000220008000100 */
[----:B------:R0:W0:Y:S01]  /*0370*/  SYNCS.EXCH.64 URZ, [UR7+0x18], UR4 ;  /* 0x00001804073f75b2 */ /* 0x0000220008000100 */
[----:B------:R0:W0:Y:S01]  /*0380*/  SYNCS.EXCH.64 URZ, [UR7+0x40], UR8 ;  /* 0x00004008073f75b2 */ /* 0x0000220008000100 */
[----:B------:R0:W0:Y:S01]  /*0390*/  SYNCS.EXCH.64 URZ, [UR7+0x20], UR4 ;  /* 0x00002004073f75b2 */ /* 0x0000220008000100 */
[----:B------:R0:W0:Y:S01]  /*03a0*/  SYNCS.EXCH.64 URZ, [UR7+0x48], UR8 ;  /* 0x00004808073f75b2 */ /* 0x0000220008000100 */
[----:B------:R-:W-:Y:S01]  /*03b0*/  NOP ;  /* 0x0000000000007918 */ /* 0x000fe20000000000 */
.L_x_2:
[----:B------:R-:W-:Y:S01]  /*03c0*/  SHF.R.S32.HI R3, RZ, 0x1f, R2 ;  /* 0x0000001fff037819 */ /* 0x000fe20000011402 */
[----:B------:R-:W5:Y:S01]  /*03d0*/  SHFL.IDX PT, R8, R0, RZ, 0x1f ;  /* 0x00001fff00087589 */ /* 0x000f6200000e0000 */
[----:B------:R-:W-:Y:S02]  /*03e0*/  ELECT P0, URZ, PT ;  /* 0x00000000003f782f */ /* 0x000fe40003800000 */
[----:B------:R-:W-:Y:S02]  /*03f0*/  SHF.R.S32.HI R9, RZ, 0x1f, R6 ;  /* 0x0000001fff097819 */ /* 0x000fe40000011406 */
[----:B------:R-:W-:Y:S02]  /*0400*/  ELECT P1, URZ, PT ;  /* 0x00000000003f782f */ /* 0x000fe40003820000 */
[----:B------:R-:W-:Y:S01]  /*0410*/  LEA.HI R3, R3, R2, RZ, 0x7 ;  /* 0x0000000203037211 */ /* 0x000fe200078f38ff */
[----:B------:R-:W1:Y:S01]  /*0420*/  SHFL.IDX PT, R10, R0, RZ, 0x1f ;  /* 0x00001fff000a7589 */ /* 0x000e6200000e0000 */
[----:B------:R-:W-:Y:S01]  /*0430*/  LEA.HI R9, R9, R6, RZ, 0x2 ;  /* 0x0000000609097211 */ /* 0x000fe200078f10ff */
[----:B------:R-:W2:Y:S01]  /*0440*/  S2UR UR15, SR_CTAID.X ;  /* 0x00000000000f79c3 */ /* 0x000ea20000002500 */
[----:B------:R-:W-:Y:S01]  /*0450*/  LOP3.LUT R3, R3, 0xffffff80, RZ, 0xc0, !PT ;  /* 0xffffff8003037812 */ /* 0x000fe200078ec0ff */
[----:B------:R-:W3:Y:S01]  /*0460*/  S2R R4, SR_CTAID.Y ;  /* 0x0000000000047919 */ /* 0x000ee20000002600 */
[----:B------:R-:W-:Y:S01]  /*0470*/  LOP3.LUT R9, R9, 0x3ffffffc, RZ, 0xc0, !PT ;  /* 0x3ffffffc09097812 */ /* 0x000fe200078ec0ff */
[----:B0-----:R-:W-:Y:S01]  /*0480*/  ULDC UR4, c[0x0][0x154] ;  /* 0x0000550000047ab9 */ /* 0x001fe20000000800 */
[----:B------:R-:W-:Y:S01]  /*0490*/  ULDC UR5, c[0x0][0x150] ;  /* 0x0000540000057ab9 */ /* 0x000fe20000000800 */
[----:B------:R-:W-:Y:S01]  /*04a0*/  IMAD.IADD R3, R2, 0x1, -R3 ;  /* 0x0000000102037824 */ /* 0x000fe200078e0a03 */
[----:B------:R-:W-:Y:S01]  /*04b0*/  UMOV UR9, 0x80 ;  /* 0x0000008000097882 */ /* 0x000fe20000000000 */
[----:B------:R-:W-:Y:S01]  /*04c0*/  IMAD.IADD R6, R6, 0x1, -R9 ;  /* 0x0000000106067824 */ /* 0x000fe200078e0a09 */
[----:B------:R-:W0:Y:S01]  /*04d0*/  LDC R15, c[0x0][0x148] ;  /* 0x00005200ff0f7b82 */ /* 0x000e220000000800 */
[----:B------:R-:W4:Y:S01]  /*04e0*/  SHFL.IDX PT, R9, R5, RZ, 0x1f ;  /* 0x00001fff05097589 */ /* 0x000f2200000e0000 */
[----:B------:R-:W-:Y:S01]  /*04f0*/  SHF.R.S32.HI R12, RZ, 0x1f, R3 ;  /* 0x0000001fff0c7819 */ /* 0x000fe20000011403 */
[----:B------:R-:W-:Y:S01]  /*0500*/  NOP ;  /* 0x0000000000007918 */ /* 0x000fe20000000000 */
[----:B------:R-:W-:Y:S01]  /*0510*/  NOP ;  /* 0x0000000000007918 */ /* 0x000fe20000000000 */
[----:B------:R-:W-:-:S02]  /*0520*/  ISETP.NE.AND P4, PT, RZ, UR14, PT ;  /* 0x0000000eff007c0c */ /* 0x000fc4000bf85270 */
[----:B------:R-:W-:Y:S02]  /*0530*/  LEA.HI R7, R12, R3, RZ, 0x3 ;  /* 0x000000030c077211 */ /* 0x000fe400078f18ff */
[----:B-----5:R-:W-:Y:S02]  /*0540*/  ISETP.NE.OR P0, PT, R8, RZ, !P0 ;  /* 0x000000ff0800720c */ /* 0x020fe40004705670 */
[--C-:B------:R-:W-:Y:S02]  /*0550*/  SHF.R.S32.HI R8, RZ, 0x3, R7.reuse ;  /* 0x00000003ff087819 */ /* 0x100fe40000011407 */
[----:B------:R-:W-:Y:S02]  /*0560*/  SHF.R.S32.HI R7, RZ, 0x1f, R7 ;  /* 0x0000001fff077819 */ /* 0x000fe40000011407 */
[----:B-1----:R-:W-:Y:S02]  /*0570*/  ISETP.NE.OR P1, PT, R10, RZ, !P1 ;  /* 0x000000ff0a00720c */ /* 0x002fe40004f25670 */
[----:B------:R-:W-:-:S04]  /*0580*/  LEA.HI R7, R7, R8, RZ, 0x2 ;  /* 0x0000000807077211 */ /* 0x000fc800078f10ff */
[----:B------:R-:W-:Y:S01]  /*0590*/  LOP3.LUT R7, R7, 0xfffffffc, RZ, 0xc0, !PT ;  /* 0xfffffffc07077812 */ /* 0x000fe200078ec0ff */
[----:B------:R-:W-:Y:S01]  /*05a0*/  VOTEU.ALL UP1, P0 ;  /* 0x00000000003f7886 */ /* 0x000fe20000020000 */
[----:B------:R-:W-:Y:S01]  /*05b0*/  VOTEU.ALL UP0, P0 ;  /* 0x00000000003f7886 */ /* 0x000fe20000000000 */
[----:B---3--:R-:W-:Y:S02]  /*05c0*/  I2FP.F32.U32 R0, R4 ;  /* 0x0000000400007245 */ /* 0x008fe40000201000 */
[----:B------:R-:W-:Y:S01]  /*05d0*/  IMAD.IADD R7, R8, 0x1, -R7 ;  /* 0x0000000108077824 */ /* 0x000fe200078e0a07 */
[----:B------:R-:W1:Y:S01]  /*05e0*/  @!UP1 S2UR UR8, SR_CgaCtaId ;  /* 0x00000000000899c3 */ /* 0x000e620000008800 */
[----:B------:R-:W-:Y:S01]  /*05f0*/  VOTEU.ALL UP2, P1 ;  /* 0x00000000003f7886 */ /* 0x000fe20000840000 */
[----:B------:R-:W-:Y:S01]  /*0600*/  @!UP1 UMOV UR7, 0x400 ;  /* 0x0000040000079882 */ /* 0x000fe20000000000 */
[----:B------:R-:W-:Y:S01]  /*0610*/  IMAD R6, R6, 0x4, R7 ;  /* 0x0000000406067824 */ /* 0x000fe200078e0207 */
[----:B------:R-:W-:Y:S01]  /*0620*/  VOTEU.ALL UP3, P1 ;  /* 0x00000000003f7886 */ /* 0x000fe20000860000 */
[----:B------:R-:W-:Y:S01]  /*0630*/  VOTEU.ALL UP4, P1 ;  /* 0x00000000003f7886 */ /* 0x000fe20000880000 */
[----:B------:R-:W-:Y:S01]  /*0640*/  @!UP2 UMOV UR10, 0x400 ;  /* 0x00000400000aa882 */ /* 0x000fe20000000000 */
[----:B------:R-:W-:Y:S01]  /*0650*/  IMAD.SHL.U32 R7, R6, 0x4, RZ ;  /* 0x0000000406077824 */ /* 0x000fe200078e00ff */
[----:B------:R-:W3:Y:S01]  /*0660*/  @!UP2 S2UR UR11, SR_CgaCtaId ;  /* 0x00000000000ba9c3 */ /* 0x000ee20000008800 */
[----:B------:R-:W-:Y:S01]  /*0670*/  VOTEU.ALL UP5, P1 ;  /* 0x00000000003f7886 */ /* 0x000fe200008a0000 */
[----:B----4-:R-:W-:-:S02]  /*0680*/  R2UR UR17, R9 ;  /* 0x00000000091172ca */ /* 0x010fc400000e0000 */
[----:B------:R-:W-:Y:S01]  /*0690*/  LOP3.LUT R11, R6, 0xc, R7, 0x78, !PT ;  /* 0x0000000c060b7812 */ /* 0x000fe200078e7807 */
[----:B------:R-:W-:Y:S01]  /*06a0*/  FMUL R7, R0, UR4 ;  /* 0x0000000400077c20 */ /* 0x000fe20008400000 */
[----:B--2---:R-:W-:Y:S01]  /*06b0*/  I2FP.F32.U32 R0, UR15 ;  /* 0x0000000f00007c45 */ /* 0x004fe20008201000 */
[----:B------:R-:W-:Y:S01]  /*06c0*/  UMOV UR4, 0x20 ;  /* 0x0000002000047882 */ /* 0x000fe20000000000 */
[----:B------:R-:W2:Y:S01]  /*06d0*/  LDC R8, c[0x0][0x140] ;  /* 0x00005000ff087b82 */ /* 0x000ea20000000800 */
[----:B------:R4:W-:Y:S02]  /*06e0*/  STL [R1+0x7c], R11 ;  /* 0x00007c0b01007387 */ /* 0x0009e40000100800 */
[----:B------:R-:W-:Y:S01]  /*06f0*/  FMUL R0, R0, UR5 ;  /* 0x0000000500007c20 */ /* 0x000fe20008400000 */
[----:B------:R-:W5:Y:S01]  /*0700*/  F2I.U32.TRUNC.NTZ R7, R7 ;  /* 0x0000000700077305 */ /* 0x000f62000020f000 */
[----:B------:R-:W-:-:S04]  /*0710*/  @!UP1 UIADD3 UR4, -UR4, 0x100000, URZ ;  /* 0x0010000004049890 */ /* 0x000fc8000fffe13f */
[----:B------:R-:W-:Y:S02]  /*0720*/  @!UP1 USHF.L.U32 UR5, UR4, 0xb, URZ ;  /* 0x0000000b04059899 */ /* 0x000fe4000800063f */
[----:B------:R-:W-:Y:S01]  /*0730*/  @!UP1 USHF.L.U32 UR4, UR4, 0x1, URZ ;  /* 0x0000000104049899 */ /* 0x000fe2000800063f */
[----:B------:R-:W4:Y:S01]  /*0740*/  LDC R6, c[0x0][0x144] ;  /* 0x00005100ff067b82 */ /* 0x000f220000000800 */
[----:B-1----:R-:W-:Y:S02]  /*0750*/  @!UP1 ULEA UR7, UR8, UR7, 0x18 ;  /* 0x0000000708079291 */ /* 0x002fe4000f8ec03f */
[----:B------:R-:W-:-:S04]  /*0760*/  @!UP2 UIADD3 UR8, -UR9, 0x100000, URZ ;  /* 0x001000000908a890 */ /* 0x000fc8000fffe13f */
[----:B------:R-:W-:Y:S02]  /*0770*/  @!UP2 USHF.L.U32 UR9, UR8, 0xb, URZ ;  /* 0x0000000b0809a899 */ /* 0x000fe4000800063f */
[----:B------:R-:W-:Y:S01]  /*0780*/  @!UP2 USHF.L.U32 UR8, UR8, 0x1, URZ ;  /* 0x000000010808a899 */ /* 0x000fe2000800063f */
[----:B------:R-:W1:Y:S01]  /*0790*/  F2I.U32.TRUNC.NTZ R0, R0 ;  /* 0x0000000000007305 */ /* 0x000e62000020f000 */
[----:B------:R-:W-:Y:S01]  /*07a0*/  VOTEU.ALL UP1, P0 ;  /* 0x00000000003f7886 */ /* 0x000fe20000020000 */
[----:B------:R-:W-:Y:S01]  /*07b0*/  LOP3.LUT P0, RZ, R3, 0x7, RZ, 0xc0, !PT ;  /* 0x0000000703ff7812 */ /* 0x000fe2000780c0ff */
[----:B---3--:R-:W-:Y:S01]  /*07c0*/  @!UP2 ULEA UR10, UR11, UR10, 0x18 ;  /* 0x0000000a0b0aa291 */ /* 0x008fe2000f8ec03f */
[----:B------:R-:W-:Y:S01]  /*07d0*/  VOTEU.ALL UP2, P1 ;  /* 0x00000000003f7886 */ /* 0x000fe20000840000 */
[----:B-----5:R-:W-:Y:S01]  /*07e0*/  IMAD.MOV R16, RZ, RZ, -R7 ;  /* 0x000000ffff107224 */ /* 0x020fe200078e0a07 */
[----:B------:R-:W-:Y:S01]  /*07f0*/  ISETP.LT.U32.AND P0, PT, R11, 0x2, !P0 ;  /* 0x000000020b00780c */ /* 0x000fe20004701070 */
[----:B------:R-:W3:Y:S02]  /*0800*/  FENCE.VIEW.ASYNC.S ;  /* 0x00000000000073c6 */ /* 0x000ee40000000000 */
[----:B---3--:R3:W3:Y:S01]  /*0810*/  @!UP0 SYNCS.EXCH.64 URZ, [UR7+0x80], UR4 ;  /* 0x00008004073f85b2 */ /* 0x0086e20008000100 */
[----:B--2---:R-:W-:Y:S01]  /*0820*/  ISETP.EQ.U32.AND P2, PT, R8, 0x1, PT ;  /* 0x000000010800780c */ /* 0x004fe20003f42070 */
[----:B-1----:R-:W-:-:S02]  /*0830*/  IMAD.MOV R7, RZ, RZ, -R0 ;  /* 0x000000ffff077224 */ /* 0x002fc400078e0a00 */
[----:B0-----:R-:W-:Y:S02]  /*0840*/  IMAD R0, R15, R16, R4 ;  /* 0x000000100f007224 */ /* 0x001fe400078e0204 */
[----:B----4-:R-:W-:-:S03]  /*0850*/  IMAD R14, R6, R7, UR15 ;  /* 0x0000000f060e7e24 */ /* 0x010fc6000f8e0207 */
[----:B------:R-:W-:Y:S01]  /*0860*/  ISETP.NE.AND P1, PT, R0, R11, PT ;  /* 0x0000000b0000720c */ /* 0x000fe20003f25270 */
[----:B------:R0:W1:Y:S01]  /*0870*/  @!UP1 SYNCS.EXCH.64 URZ, [UR7+0x88], UR4 ;  /* 0x00008804073f95b2 */ /* 0x0000620008000100 */
[----:B------:R-:W-:Y:S02]  /*0880*/  NOP ;  /* 0x0000000000007918 */ /* 0x000fe40000000000 */
[----:B------:R-:W-:-:S04]  /*0890*/  ISETP.EQ.OR P1, PT, R14, RZ, !P1 ;  /* 0x000000ff0e00720c */ /* 0x000fc80004f22670 */
[----:B------:R-:W-:Y:S01]  /*08a0*/  PLOP3.LUT P0, PT, P0, P1, PT, 0x80, 0x0 ;  /* 0x000000000000781c */ /* 0x000fe20000703070 */
[----:B------:R0:W2:Y:S01]  /*08b0*/  @!UP2 SYNCS.EXCH.64 URZ, [UR10+0x60], UR8 ;  /* 0x000060080a3fa5b2 */ /* 0x0000a20008000100 */
[----:B------:R0:W4:Y:S01]  /*08c0*/  @!UP3 SYNCS.EXCH.64 URZ, [UR10+0x68], UR8 ;  /* 0x000068080a3fb5b2 */ /* 0x0001220008000100 */
[----:B------:R0:W0:Y:S01]  /*08d0*/  @!UP4 SYNCS.EXCH.64 URZ, [UR10+0x70], UR8 ;  /* 0x000070080a3fc5b2 */ /* 0x0000220008000100 */
[----:B------:R0:W0:Y:S01]  /*08e0*/  @!UP5 SYNCS.EXCH.64 URZ, [UR10+0x78], UR8 ;  /* 0x000078080a3fd5b2 */ /* 0x0000220008000100 */
[----:B------:R-:W-:Y:S01]  /*08f0*/  NOP ;  /* 0x0000000000007918 */ /* 0x000fe20000000000 */
[----:B---3--:R-:W-:Y:S07]  /*0900*/  @!P2 BRA `(.L_x_3) ;  /* 0x000000000008a947 */ /* 0x008fee0003800000 */
[----:B012-4-:R-:W-:Y:S01]  /*0910*/  UCGABAR_ARV ;  /* 0x00000000000079c7 */ /* 0x017fe20008000000 */
[----:B------:R-:W-:Y:S05]  /*0920*/  BRA `(.L_x_4) ;  /* 0x0000000000047947 */ /* 0x000fea0003800000 */
.L_x_3:
[----:B012-4-:R-:W-:Y:S01]  /*0930*/  NOP ;  /* 0x0000000000007918 */ /* 0x017fe20000000000 */
.L_x_4:
[----:B------:R-:W-:Y:S01]  /*0940*/  ULDC.64 UR4, c[0x0][0x598] ;  /* 0x0001660000047ab9 */ /* 0x000fe20000000a00 */
[----:B------:R-:W-:Y:S01]  /*0950*/  ULDC.64 UR22, c[0x0][0x208] ;  /* 0x0000820000167ab9 */ /* 0x000fe20000000a00 */
[----:B------:R-:W-:-:S04]  /*0960*/  ISETP.NE.U32.AND P1, PT, RZ, UR4, PT ;  /* 0x00000004ff007c0c */ /* 0x000fc8000bf25070 */
[----:B------:R-:W-:-:S13]  /*0970*/  ISETP.NE.AND.EX P1, PT, RZ, UR5, PT, P1 ;  /* 0x00000005ff007c0c */ /* 0x000fda000bf25310 */
[----:B------:R-:W-:Y:S05]  /*0980*/  @!P1 BRA `(.L_x_5) ;  /* 0x0000000000209947 */ /* 0x000fea0003800000 */
[----:B------:R-:W0:Y:S02]  /*0990*/  LDC.64 R6, c[0x0][0x598] ;  /* 0x00016600ff067b82 */ /* 0x000e240000000a00 */
[----:B0-----:R-:W2:Y:S02]  /*09a0*/  LDG.E.64 R6, desc[UR22][R6.64] ;  /* 0x0000001606067981 */ /* 0x001ea4000c1e1b00 */
[----:B--2---:R-:W-:-:S04]  /*09b0*/  ISETP.NE.U32.AND P1, PT, R6, RZ, PT ;  /* 0x000000ff0600720c */ /* 0x004fc80003f25070 */
[----:B------:R-:W-:-:S13]  /*09c0*/  ISETP.NE.AND.EX P1, PT, R7, RZ, PT, P1 ;  /* 0x000000ff0700720c */ /* 0x000fda0003f25310 */
[----:B------:R-:W-:Y:S05]  /*09d0*/  @!P1 BRA `(.L_x_5) ;  /* 0x00000000000c9947 */ /* 0x000fea0003800000 */
[----:B------:R-:W2:Y:S02]  /*09e0*/  LD.E R6, desc[UR22][R6.64] ;  /* 0x0000001606067980 */ /* 0x000ea4000c101900 */
[----:B--2---:R-:W-:Y:S01]  /*09f0*/  R2UR UR24, R6 ;  /* 0x00000000061872ca */ /* 0x004fe200000e0000 */
[----:B------:R-:W-:-:S14]  /*0a00*/  BRA `(.L_x_6) ;  /* 0x0000000000247947 */ /* 0x000fdc0003800000 */
.L_x_5:
[----:B------:R-:W-:Y:S02]  /*0a10*/  ULDC.64 UR4, c[0x0][0x588] ;  /* 0x0001620000047ab9 */ /* 0x000fe40000000a00 */
[----:B------:R-:W-:-:S04]  /*0a20*/  ISETP.NE.U32.AND P1, PT, RZ, UR4, PT ;  /* 0x00000004ff007c0c */ /* 0x000fc8000bf25070 */
[----:B------:R-:W-:-:S13]  /*0a30*/  ISETP.NE.AND.EX P1, PT, RZ, UR5, PT, P1 ;  /* 0x00000005ff007c0c */ /* 0x000fda000bf25310 */
[----:B------:R-:W-:Y:S05]  /*0a40*/  @!P1 BRA `(.L_x_7) ;  /* 0x0000000000109947 */ /* 0x000fea0003800000 */
[----:B------:R-:W0:Y:S02]  /*0a50*/  LDC.64 R6, c[0x0][0x588] ;  /* 0x00016200ff067b82 */ /* 0x000e240000000a00 */
[----:B0-----:R-:W2:Y:S02]  /*0a60*/  LDG.E R6, desc[UR22][R6.64] ;  /* 0x0000001606067981 */ /* 0x001ea4000c1e1900 */
[----:B--2---:R-:W-:Y:S01]  /*0a70*/  R2UR UR24, R6 ;  /* 0x00000000061872ca */ /* 0x004fe200000e0000 */
[----:B------:R-:W-:-:S14]  /*0a80*/  BRA `(.L_x_6) ;  /* 0x0000000000047947 */ /* 0x000fdc0003800000 */
.L_x_7:
[----:B------:R-:W-:-:S05]  /*0a90*/  ULDC UR24, c[0x0][0x580] ;  /* 0x0001600000187ab9 */ /* 0x000fca0000000800 */
.L_x_6:
[----:B------:R-:W-:Y:S02]  /*0aa0*/  ULDC.64 UR4, c[0x0][0x5a0] ;  /* 0x0001680000047ab9 */ /* 0x000fe40000000a00 */
        /* <DEDUP_REMOVED lines=11> */
.L_x_8:
        /* <DEDUP_REMOVED lines=8> */
.L_x_10:
[----:B------:R-:W-:-:S05]  /*0be0*/  ULDC UR25, c[0x0][0x584] ;  /* 0x0001610000197ab9 */ /* 0x000fca0000000800 */
.L_x_9:
[----:B------:R-:W0:Y:S01]  /*0bf0*/  LDC R0, c[0x0][0x65c] ;  /* 0x00019700ff007b82 */ /* 0x000e220000000800 */
[----:B------:R-:W-:Y:S01]  /*0c00*/  IMAD.U32 R6, RZ, RZ, UR15 ;  /* 0x0000000fff067e24 */ /* 0x000fe2000f8e00ff */
[----:B------:R-:W-:Y:S01]  /*0c10*/  UISETP.NE.AND UP0, UPT, UR14, 0x2, UPT ;  /* 0x000000020e00788c */ /* 0x000fe2000bf05270 */
[----:B------:R-:W-:Y:S01]  /*0c20*/  IMAD.MOV.U32 R7, RZ, RZ, RZ ;  /* 0x000000ffff077224 */ /* 0x000fe200078e00ff */
[----:B------:R-:W-:Y:S01]  /*0c30*/  ULDC UR7, c[0x0][0x28c] ;  /* 0x0000a30000077ab9 */ /* 0x000fe20000000800 */
[----:B------:R-:W-:Y:S01]  /*0c40*/  UMOV UR5, URZ ;  /* 0x0000003f00057c82 */ /* 0x000fe20008000000 */
[----:B------:R-:W-:Y:S02]  /*0c50*/  UIADD3 UR7, UR7, 0x3f, URZ ;  /* 0x0000003f07077890 */ /* 0x000fe4000fffe03f */
[----:B------:R-:W-:Y:S01]  /*0c60*/  PLOP3.LUT P1, PT, PT, PT, UP0, 0x80, 0x0 ;  /* 0x000000000000781c */ /* 0x000fe20003f2f008 */
[----:B------:R-:W-:Y:S01]  /*0c70*/  UMOV UR4, URZ ;  /* 0x0000003f00047c82 */ /* 0x000fe20008000000 */
[----:B------:R-:W-:Y:S01]  /*0c80*/  USHF.R.S32.HI UR10, URZ, 0x1f, UR7 ;  /* 0x0000001f3f0a7899 */ /* 0x000fe20008011407 */
[----:B------:R-:W-:-:S03]  /*0c90*/  ULDC.64 UR18, c[0x0][0x650] ;  /* 0x0001940000127ab9 */ /* 0x000fc60000000a00 */
[----:B------:R-:W-:-:S04]  /*0ca0*/  ULEA.HI UR10, UR10, UR7, URZ, 0x6 ;  /* 0x000000070a0a7291 */ /* 0x000fc8000f8f303f */
[----:B------:R-:W-:Y:S01]  /*0cb0*/  USHF.R.S32.HI UR14, URZ, 0x6, UR10 ;  /* 0x000000063f0e7899 */ /* 0x000fe2000801140a */
[----:B0-----:R-:W-:-:S13]  /*0cc0*/  ISETP.NE.AND P3, PT, R0, 0x1, PT ;  /* 0x000000010000780c */ /* 0x001fda0003f65270 */
[----:B------:R-:W0:Y:S01]  /*0cd0*/  @P3 LDC R9, c[0x0][0x10] ;  /* 0x00000400ff093b82 */ /* 0x000e220000000800 */
[----:B------:R-:W-:-:S07]  /*0ce0*/  @P3 IMAD.MOV.U32 R5, RZ, RZ, RZ ;  /* 0x000000ffff053224 */ /* 0x000fce00078e00ff */
[----:B------:R-:W1:Y:S01]  /*0cf0*/  @!P3 LDC R11, c[0x0][0xc] ;  /* 0x00000300ff0bbb82 */ /* 0x000e620000000800 */
[----:B------:R-:W-:Y:S01]  /*0d00*/  ULDC UR8, c[0x0][0xc] ;  /* 0x0000030000087ab9 */ /* 0x000fe20000000800 */
[----:B------:R-:W-:Y:S01]  /*0d10*/  ULDC UR9, c[0x0][0x10] ;  /* 0x0000040000097ab9 */ /* 0x000fe20000000800 */
[----:B------:R-:W-:Y:S01]  /*0d20*/  ULDC UR7, c[0x0][0x14] ;  /* 0x0000050000077ab9 */ /* 0x000fe20000000800 */
[----:B------:R-:W-:-:S04]  /*0d30*/  UIMAD.WIDE.U32 UR8, UR8, UR9, URZ ;  /* 0x00000009080872a5 */ /* 0x000fc8000f8e003f */
[----:B------:R-:W-:Y:S01]  /*0d40*/  UIMAD.WIDE.U32 UR20, UR8, UR7, URZ ;  /* 0x00000007081472a5 */ /* 0x000fe2000f8e003f */
[----:B0-----:R-:W-:Y:S01]  /*0d50*/  @P3 IMAD.WIDE.U32 R8, R9, UR15, R4 ;  /* 0x0000000f09083c25 */ /* 0x001fe2000f8e0004 */
[----:B------:R-:W-:-:S03]  /*0d60*/  UIMAD UR15, UR9, UR7, URZ ;  /* 0x00000007090f72a4 */ /* 0x000fc6000f8e023f */
[----:B------:R-:W-:Y:S01]  /*0d70*/  @P3 IMAD.MOV.U32 R13, RZ, RZ, R8 ;  /* 0x000000ffff0d3224 */ /* 0x000fe200078e0008 */
[----:B------:R-:W-:Y:S01]  /*0d80*/  UIADD3 UR15, UR21, UR15, URZ ;  /* 0x0000000f150f7290 */ /* 0x000fe2000fffe03f */
[----:B-1----:R-:W-:-:S04]  /*0d90*/  @!P3 IMAD.WIDE.U32 R6, R4, R11, R6 ;  /* 0x0000000b0406b225 */ /* 0x002fc800078e0006 */
[----:B------:R-:W-:Y:S02]  /*0da0*/  @P3 IMAD.MOV.U32 R11, RZ, RZ, RZ ;  /* 0x000000ffff0b3224 */ /* 0x000fe400078e00ff */
[----:B------:R-:W-:Y:S02]  /*0db0*/  @!P3 IMAD.MOV.U32 R13, RZ, RZ, R6 ;  /* 0x000000ffff0db224 */ /* 0x000fe400078e0006 */
[----:B------:R-:W-:Y:S02]  /*0dc0*/  @P3 IMAD.IADD R10, R9, 0x1, R11 ;  /* 0x00000001090a3824 */ /* 0x000fe400078e020b */
[----:B------:R-:W-:Y:S01]  /*0dd0*/  @!P3 IMAD.MOV.U32 R10, RZ, RZ, R7 ;  /* 0x000000ffff0ab224 */ /* 0x000fe200078e0007 */
[----:B------:R0:W-:Y:S01]  /*0de0*/  STL [R1+0x84], R13 ;  /* 0x0000840d01007387 */ /* 0x0001e20000100800 */
[----:B------:R-:W-:Y:S02]  /*0df0*/  IMAD.MOV.U32 R17, RZ, RZ, R13 ;  /* 0x000000ffff117224 */ /* 0x000fe400078e000d */
[----:B------:R-:W-:Y:S01]  /*0e00*/  IMAD.MOV.U32 R22, RZ, RZ, R10 ;  /* 0x000000ffff167224 */ /* 0x000fe200078e000a */
[----:B------:R0:W-:Y:S01]  /*0e10*/  STL [R1+0x80], R10 ;  /* 0x0000800a01007387 */ /* 0x0001e20000100800 */
[----:B------:R-:W-:Y:S05]  /*0e20*/  @P1 BRA `(.L_x_11) ;  /* 0x0000000000281947 */ /* 0x000fea0003800000 */
[----:B------:R-:W-:Y:S01]  /*0e30*/  IADD3 R17, P1, R17, UR20, RZ ;  /* 0x0000001411117c10 */ /* 0x000fe2000ff3e0ff */
[----:B------:R-:W-:Y:S02]  /*0e40*/  UISETP.GE.U32.AND UP0, UPT, UR14, 0x5, UPT ;  /* 0x000000050e00788c */ /* 0x000fe4000bf06070 */
[----:B------:R-:W-:Y:S01]  /*0e50*/  UIMAD.WIDE.U32 UR4, UR14, -0x33333333, URZ ;  /* 0xcccccccd0e0478a5 */ /* 0x000fe2000f8e003f */
[----:B------:R-:W-:Y:S01]  /*0e60*/  IADD3.X R22, R22, UR15, RZ, P1, !PT ;  /* 0x0000000f16167c10 */ /* 0x000fe20008ffe4ff */
[----:B------:R1:W-:Y:S02]  /*0e70*/  STL [R1+0x84], R17 ;  /* 0x0000841101007387 */ /* 0x0003e40000100800 */
[----:B------:R-:W-:Y:S02]  /*0e80*/  USHF.R.U32.HI UR5, URZ, 0x2, UR5 ;  /* 0x000000023f057899 */ /* 0x000fe40008011605 */
[----:B------:R1:W-:Y:S01]  /*0e90*/  STL [R1+0x80], R22 ;  /* 0x0000801601007387 */ /* 0x0003e20000100800 */
[----:B------:R-:W-:-:S02]  /*0ea0*/  UMOV UR4, URZ ;  /* 0x0000003f00047c82 */ /* 0x000fc40008000000 */
[----:B------:R-:W-:Y:S02]  /*0eb0*/  @UP0 ULOP3.LUT UR4, UR5, 0x1, URZ, 0xc0, !UPT ;  /* 0x0000000105040892 */ /* 0x000fe4000f8ec03f */
[----:B------:R-:W-:-:S12]  /*0ec0*/  UIMAD UR5, UR5, -0x5, UR14 ;  /* 0xfffffffb050578a4 */ /* 0x000fd8000f8e020e */
.L_x_11:
[----:B------:R-:W-:Y:S01]  /*0ed0*/  IMAD.MOV.U32 R8, RZ, RZ, -0x1 ;  /* 0xffffffffff087424 */ /* 0x000fe200078e00ff */
[----:B------:R-:W-:Y:S01]  /*0ee0*/  ISETP.GE.U32.AND P1, PT, R17, UR18, PT ;  /* 0x0000001211007c0c */ /* 0x000fe2000bf26070 */
[----:B------:R-:W-:Y:S01]  /*0ef0*/  IMAD.MOV.U32 R6, RZ, RZ, -0x1 ;  /* 0xffffffffff067424 */ /* 0x000fe200078e00ff */
[----:B------:R-:W-:Y:S01]  /*0f00*/  PRMT R0, RZ, 0x7610, R0 ;  /* 0x00007610ff007816 */ /* 0x000fe20000000000 */
[----:B------:R-:W-:Y:S01]  /*0f10*/  IMAD.MOV.U32 R7, RZ, RZ, -0x1 ;  /* 0xffffffffff077424 */ /* 0x000fe200078e00ff */
[----:B------:R2:W-:Y:S01]  /*0f20*/  STL [R1+0x88], R8 ;  /* 0x0000880801007387 */ /* 0x0005e20000100800 */
[----:B------:R-:W-:-:S03]  /*0f30*/  ISETP.GE.U32.AND.EX P1, PT, R22, UR19, PT, P1 ;  /* 0x0000001316007c0c */ /* 0x000fc6000bf26110 */
[----:B------:R2:W-:Y:S04]  /*0f40*/  STL [R1+0x78], R6 ;  /* 0x0000780601007387 */ /* 0x0005e80000100800 */
[----:B------:R2:W-:Y:S06]  /*0f50*/  STL [R1+0x8c], R7 ;  /* 0x00008c0701007387 */ /* 0x0005ec0000100800 */
[----:B------:R-:W-:Y:S05]  /*0f60*/  @P1 BRA `(.L_x_12) ;  /* 0x0000000400381947 */ /* 0x000fea0003800000 */
[----:B------:R-:W3:Y:S01]  /*0f70*/  LDC.64 R18, c[0x0][0x628] ;  /* 0x00018a00ff127b82 */ /* 0x000ee20000000a00 */
[----:B--2---:R-:W-:Y:S02]  /*0f80*/  IMAD.MOV.U32 R6, RZ, RZ, R17 ;  /* 0x000000ffff067224 */ /* 0x004fe400078e0011 */
[----:B------:R-:W-:-:S05]  /*0f90*/  IMAD.MOV.U32 R7, RZ, RZ, R22 ;  /* 0x000000ffff077224 */ /* 0x000fca00078e0016 */
[----:B------:R-:W2:Y:S08]  /*0fa0*/  LDC R0, c[0x0][0x630] ;  /* 0x00018c00ff007b82 */ /* 0x000eb00000000800 */
[----:B------:R-:W4:Y:S01]  /*0fb0*/  LDC.64 R20, c[0x0][0x620] ;  /* 0x00018800ff147b82 */ /* 0x000f220000000a00 */
[----:B---3--:R-:W-:-:S04]  /*0fc0*/  ISETP.NE.U32.AND P1, PT, R18, RZ, PT ;  /* 0x000000ff1200720c */ /* 0x008fc80003f25070 */
[----:B------:R-:W-:-:S13]  /*0fd0*/  ISETP.NE.AND.EX P1, PT, R19, RZ, PT, P1 ;  /* 0x000000ff1300720c */ /* 0x000fda0003f25310 */
[----:B--2-4-:R-:W-:Y:S05]  /*0fe0*/  @!P1 BRA `(.L_x_13) ;  /* 0x0000000000289947 */ /* 0x014fea0003800000 */
[----:B------:R-:W2:Y:S02]  /*0ff0*/  LDC R11, c[0x0][0x634] ;  /* 0x00018d00ff0b7b82 */ /* 0x000ea40000000800 */
[----:B--2---:R-:W-:-:S05]  /*1000*/  IADD3 R11, P1, R17, R11, RZ ;  /* 0x0000000b110b7210 */ /* 0x004fca0007f3e0ff */
[----:B0-----:R-:W-:-:S04]  /*1010*/  IMAD.X R13, RZ, RZ, R22, P1 ;  /* 0x000000ffff0d7224 */ /* 0x001fc800008e0616 */
[----:B------:R-:W-:-:S04]  /*1020*/  IMAD.WIDE.U32 R6, R13, R18, RZ ;  /* 0x000000120d067225 */ /* 0x000fc800078e00ff */
[----:B------:R-:W-:-:S04]  /*1030*/  IMAD.WIDE.U32 R8, P1, R11, R19, R6 ;  /* 0x000000130b087225 */ /* 0x000fc80007820006 */
[----:B------:R-:W-:-:S04]  /*1040*/  IMAD.WIDE.U32 R6, R11, R18, RZ ;  /* 0x000000120b067225 */ /* 0x000fc800078e00ff */
[----:B------:R-:W-:Y:S01]  /*1050*/  IMAD.X R11, RZ, RZ, RZ, P1 ;  /* 0x000000ffff0b7224 */ /* 0x000fe200008e06ff */
[----:B------:R-:W-:Y:S01]  /*1060*/  IADD3 RZ, P1, R7, R8, RZ ;  /* 0x0000000807ff7210 */ /* 0x000fe20007f3e0ff */
[----:B------:R-:W-:-:S04]  /*1070*/  IMAD.MOV.U32 R10, RZ, RZ, R9 ;  /* 0x000000ffff0a7224 */ /* 0x000fc800078e0009 */
[----:B------:R-:W-:-:S08]  /*1080*/  IMAD.WIDE.U32.X R6, R13, R19, R10, P1 ;  /* 0x000000130d067225 */ /* 0x000fd000008e040a */
.L_x_13:
[-CC-:B------:R-:W-:Y:S01]  /*1090*/  SHF.R.U64 R27, R6, R0.reuse, R7.reuse ;  /* 0x00000000061b7219 */ /* 0x180fe20000001207 */
[----:B------:R-:W2:Y:S01]  /*10a0*/  LDC.64 R24, c[0x0][0x640] ;  /* 0x00019000ff187b82 */ /* 0x000ea20000000a00 */
[----:B------:R-:W-:Y:S01]  /*10b0*/  SHF.R.U32.HI R0, RZ, R0, R7 ;  /* 0x00000000ff007219 */ /* 0x000fe20000011607 */
[----:B------:R-:W-:Y:S01]  /*10c0*/  IMAD.MOV.U32 R6, RZ, RZ, R17 ;  /* 0x000000ffff067224 */ /* 0x000fe200078e0011 */
[----:B------:R-:W-:-:S05]  /*10d0*/  IADD3 R9, P1, RZ, -R27, RZ ;  /* 0x8000001bff097210 */ /* 0x000fca0007f3e0ff */
[----:B------:R-:W3:Y:S01]  /*10e0*/  LDC R8, c[0x0][0x618] ;  /* 0x00018600ff087b82 */ /* 0x000ee20000000800 */
[----:B------:R-:W-:-:S04]  /*10f0*/  IMAD.X R7, RZ, RZ, ~R0, P1 ;  /* 0x000000ffff077224 */ /* 0x000fc800008e0e00 */
[-C--:B------:R-:W-:Y:S02]  /*1100*/  IMAD R0, R7, R20.reuse, RZ ;  /* 0x0000001407007224 */ /* 0x080fe400078e02ff */
[----:B------:R-:W-:Y:S01]  /*1110*/  IMAD.MOV.U32 R7, RZ, RZ, R22 ;  /* 0x000000ffff077224 */ /* 0x000fe200078e0016 */
[----:B------:R-:W4:Y:S01]  /*1120*/  LDC R11, c[0x0][0x608] ;  /* 0x00018200ff0b7b82 */ /* 0x000f220000000800 */
[----:B-1----:R-:W-:Y:S02]  /*1130*/  IMAD.MOV.U32 R22, RZ, RZ, 0x1 ;  /* 0x00000001ff167424 */ /* 0x002fe400078e00ff */
[----:B------:R-:W-:-:S04]  /*1140*/  IMAD.WIDE.U32 R6, R9, R20, R6 ;  /* 0x0000001409067225 */ /* 0x000fc800078e0006 */
[----:B------:R-:W-:Y:S01]  /*1150*/  IMAD R9, R9, R21, R0 ;  /* 0x0000001509097224 */ /* 0x000fe200078e0200 */
[----:B------:R-:W1:Y:S01]  /*1160*/  LDC R23, c[0x0][0x658] ;  /* 0x00019600ff177b82 */ /* 0x000e620000000800 */
[----:B--2---:R-:W-:Y:S01]  /*1170*/  ISETP.NE.U32.AND P1, PT, R24, RZ, PT ;  /* 0x000000ff1800720c */ /* 0x004fe20003f25070 */
[----:B------:R-:W-:Y:S02]  /*1180*/  IMAD.MOV.U32 R0, RZ, RZ, -0x1 ;  /* 0xffffffffff007424 */ /* 0x000fe400078e00ff */
[----:B------:R-:W-:Y:S01]  /*1190*/  IMAD.IADD R7, R7, 0x1, R9 ;  /* 0x0000000107077824 */ /* 0x000fe200078e0209 */
[----:B------:R-:W-:-:S03]  /*11a0*/  ISETP.NE.AND.EX P1, PT, R25, RZ, PT, P1 ;  /* 0x000000ff1900720c */ /* 0x000fc60003f25310 */
[----:B------:R-:W2:Y:S01]  /*11b0*/  LDC R21, c[0x0][0x600] ;  /* 0x00018000ff157b82 */ /* 0x000ea20000000800 */
[-CC-:B---3--:R-:W-:Y:S02]  /*11c0*/  SHF.R.U64 R19, R6, R8.reuse, R7.reuse ;  /* 0x0000000806137219 */ /* 0x188fe40000001207 */
[----:B------:R-:W-:-:S05]  /*11d0*/  SHF.R.U32.HI R6, RZ, R8, R7 ;  /* 0x00000008ff067219 */ /* 0x000fca0000011607 */
[----:B------:R-:W3:Y:S01]  /*11e0*/  LDC R18, c[0x0][0x648] ;  /* 0x00019200ff127b82 */ /* 0x000ee20000000800 */
[-CC-:B----4-:R-:W-:Y:S02]  /*11f0*/  SHF.R.U64 R28, R19, R11.reuse, R6.reuse ;  /* 0x0000000b131c7219 */ /* 0x190fe40000001206 */
[----:B------:R-:W-:-:S05]  /*1200*/  SHF.R.U32.HI R6, RZ, R11, R6 ;  /* 0x0000000bff067219 */ /* 0x000fca0000011606 */
[----:B------:R-:W4:Y:S01]  /*1210*/  LDC R20, c[0x0][0x638] ;  /* 0x00018e00ff147b82 */ /* 0x000f220000000800 */
[-CC-:B-1----:R-:W-:Y:S02]  /*1220*/  SHF.R.U64 R30, R28, R23.reuse, R6.reuse ;  /* 0x000000171c1e7219 */ /* 0x182fe40000001206 */
[-C--:B------:R-:W-:Y:S02]  /*1230*/  SHF.L.U32 R0, R0, R23.reuse, RZ ;  /* 0x0000001700007219 */ /* 0x080fe400000006ff */
[----:B------:R-:W-:Y:S01]  /*1240*/  SHF.R.U32.HI R7, RZ, R23, R6 ;  /* 0x00000017ff077219 */ /* 0x000fe20000011606 */
[----:B------:R-:W-:Y:S01]  /*1250*/  IMAD.MOV.U32 R6, RZ, RZ, R30 ;  /* 0x000000ffff067224 */ /* 0x000fe200078e001e */
[----:B0-----:R-:W-:Y:S01]  /*1260*/  LOP3.LUT R13, RZ, R0, RZ, 0x33, !PT ;  /* 0x00000000ff0d7212 */ /* 0x001fe200078e33ff */
[----:B------:R-:W0:Y:S01]  /*1270*/  LDC R26, c[0x0][0x610] ;  /* 0x00018400ff1a7b82 */ /* 0x000e220000000800 */
[----:B------:R-:W-:Y:S05]  /*1280*/  @!P1 BRA `(.L_x_14) ;  /* 0x0000000000289947 */ /* 0x000fea0003800000 */
[----:B------:R-:W1:Y:S02]  /*1290*/  LDC R11, c[0x0][0x64c] ;  /* 0x00019300ff0b7b82 */ /* 0x000e640000000800 */
[----:B-1----:R-:W-:-:S05]  /*12a0*/  IADD3 R11, P1, R30, R11, RZ ;  /* 0x0000000b1e0b7210 */ /* 0x002fca0007f3e0ff */
[----:B------:R-:W-:-:S04]  /*12b0*/  IMAD.X R17, RZ, RZ, R7, P1 ;  /* 0x000000ffff117224 */ /* 0x000fc800008e0607 */
[----:B------:R-:W-:-:S04]  /*12c0*/  IMAD.WIDE.U32 R6, R17, R24, RZ ;  /* 0x0000001811067225 */ /* 0x000fc800078e00ff */
[----:B------:R-:W-:-:S04]  /*12d0*/  IMAD.WIDE.U32 R8, P1, R11, R25, R6 ;  /* 0x000000190b087225 */ /* 0x000fc80007820006 */
[----:B------:R-:W-:-:S04]  /*12e0*/  IMAD.WIDE.U32 R6, R11, R24, RZ ;  /* 0x000000180b067225 */ /* 0x000fc800078e00ff */
[----:B------:R-:W-:Y:S01]  /*12f0*/  IMAD.X R11, RZ, RZ, RZ, P1 ;  /* 0x000000ffff0b7224 */ /* 0x000fe200008e06ff */
[----:B------:R-:W-:Y:S01]  /*1300*/  IADD3 RZ, P1, R7, R8, RZ ;  /* 0x0000000807ff7210 */ /* 0x000fe20007f3e0ff */
[----:B------:R-:W-:-:S04]  /*1310*/  IMAD.MOV.U32 R10, RZ, RZ, R9 ;  /* 0x000000ffff0a7224 */ /* 0x000fc800078e0009 */
[----:B------:R-:W-:-:S08]  /*1320*/  IMAD.WIDE.U32.X R6, R17, R25, R10, P1 ;  /* 0x0000001911067225 */ /* 0x000fd000008e040a */
.L_x_14:
[----:B---3--:R-:W-:Y:S01]  /*1330*/  SHF.R.U64 R5, R6, R18, R7 ;  /* 0x0000001206057219 */ /* 0x008fe20000001207 */
[----:B--2---:R-:W-:Y:S01]  /*1340*/  VIADD R6, R21, 0xffffffff ;  /* 0xffffffff15067836 */ /* 0x004fe20000000000 */
[----:B------:R-:W-:Y:S01]  /*1350*/  SHF.L.U32 R0, R22, R23, RZ ;  /* 0x0000001716007219 */ /* 0x000fe200000006ff */
[----:B------:R-:W-:Y:S01]  /*1360*/  @P3 IMAD R14, R15, R16, R4 ;  /* 0x000000100f0e3224 */ /* 0x000fe200078e0204 */
[----:B------:R-:W-:Y:S01]  /*1370*/  LOP3.LUT R13, R28, R13, RZ, 0xc0, !PT ;  /* 0x0000000d1c0d7212 */ /* 0x000fe200078ec0ff */
[----:B------:R-:W-:-:S04]  /*1380*/  IMAD.MOV R7, RZ, RZ, -R5 ;  /* 0x000000ffff077224 */ /* 0x000fc800078e0a05 */
[----:B------:R-:W-:Y:S01]  /*1390*/  IMAD R13, R0, R5, R13 ;  /* 0x00000005000d7224 */ /* 0x000fe200078e020d */
[----:B------:R-:W-:Y:S01]  /*13a0*/  LOP3.LUT R5, R19, R6, RZ, 0xc0, !PT ;  /* 0x0000000613057212 */ /* 0x000fe200078ec0ff */
[----:B----4-:R-:W-:Y:S02]  /*13b0*/  IMAD R0, R7, R20, R30 ;  /* 0x0000001407007224 */ /* 0x010fe400078e021e */
[----:B------:R-:W-:Y:S02]  /*13c0*/  IMAD.MOV.U32 R6, RZ, RZ, 0x1 ;  /* 0x00000001ff067424 */ /* 0x000fe400078e00ff */
[----:B0-----:R-:W-:Y:S02]  /*13d0*/  IMAD R4, R13, R26, R14 ;  /* 0x0000001a0d047224 */ /* 0x001fe400078e020e */
[----:B------:R-:W-:Y:S01]  /*13e0*/  IMAD R5, R0, R21, R5 ;  /* 0x0000001500057224 */ /* 0x000fe200078e0205 */
[----:B------:R-:W-:-:S04]  /*13f0*/  PRMT R0, R6, 0x7610, R0 ;  /* 0x0000761006007816 */ /* 0x000fc80000000000 */
[----:B------:R-:W-:Y:S02]  /*1400*/  SEL R6, R5, R4, !P3 ;  /* 0x0000000405067207 */ /* 0x000fe40005800000 */
[----:B------:R-:W-:-:S03]  /*1410*/  SEL R4, R4, R5, !P3 ;  /* 0x0000000504047207 */ /* 0x000fc60005800000 */
[----:B------:R3:W-:Y:S04]  /*1420*/  STL [R1+0x8c], R6 ;  /* 0x00008c0601007387 */ /* 0x0007e80000100800 */
[----:B------:R3:W-:Y:S04]  /*1430*/  STL [R1+0x78], R27 ;  /* 0x0000781b01007387 */ /* 0x0007e80000100800 */
[----:B------:R3:W-:Y:S02]  /*1440*/  STL [R1+0x88], R4 ;  /* 0x0000880401007387 */ /* 0x0007e40000100800 */
.L_x_12:
[----:B------:R-:W-:Y:S05]  /*1450*/  @!P2 BRA `(.L_x_15) ;  /* 0x00000000000ca947 */ /* 0x000fea0003800000 */
[----:B------:R-:W-:Y:S01]  /*1460*/  UCGABAR_WAIT ;  /* 0x0000000000007dc7 */ /* 0x000fe20008000000 */
[----:B------:R-:W-:Y:S01]  /*1470*/  CCTL.IVALL ;  /* 0x00000000ff00798f */ /* 0x000fe20002000000 */
[----:B------:R-:W-:Y:S05]  /*1480*/  BRA `(.L_x_16) ;  /* 0x0000000000047947 */ /* 0x000fea0003800000 */
.L_x_15:
[----:B------:R-:W-:Y:S06]  /*1490*/  BAR.SYNC.DEFER_BLOCKING 0x0 ;  /* 0x0000000000007b1d */ /* 0x000fec0000010000 */
.L_x_16:
[----:B------:R-:W-:Y:S05]  /*14a0*/  @!P4 BRA `(.L_x_17) ;  /* 0x000000d800e0c947 */ /* 0x000fea0003800000 */
[----:B------:R-:W-:-:S06]  /*14b0*/  UISETP.GT.U32.AND UP0, UPT, UR12, 0x1, UPT ;  /* 0x000000010c00788c */ /* 0x000fcc000bf04070 */
[----:B------:R-:W-:-:S13]  /*14c0*/  PLOP3.LUT P1, PT, PT, PT, UP0, 0x80, 0x0 ;  /* 0x000000000000781c */ /* 0x000fda0003f2f008 */
[----:B------:R-:W-:Y:S05]  /*14d0*/  @P1 EXIT ;  /* 0x000000000000194d */ /* 0x000fea0003800000 */
.L_x_18:
[----:B------:R-:W-:-:S08]  /*14e0*/  NOP ;  /* 0x0000000000007918 */ /* 0x000fd00000000000 */
[----:B------:R-:W4:Y:S02]  /*14f0*/  USETMAXREG.TRY_ALLOC.CTAPOOL UP0, 0xe8 ;  /* 0x000000e8000079c8 */ /* 0x000f240008000600 */
[----:B----4-:R-:W-:-:S13]  /*1500*/  PLOP3.LUT P1, PT, PT, PT, UP0, 0x80, 0x0 ;  /* 0x000000000000781c */ /* 0x010fda0003f2f008 */
[----:B------:R-:W-:Y:S05]  /*1510*/  @!P1 BRA `(.L_x_18) ;  /* 0xfffffffc00f09947 */ /* 0x000fea000383ffff */
[----:B------:R-:W-:-:S13]  /*1520*/  LOP3.LUT P1, RZ, R0, 0xff, RZ, 0xc0, !PT ;  /* 0x000000ff00ff7812 */ /* 0x000fda000782c0ff */
[----:B------:R-:W-:Y:S05]  /*1530*/  @!P1 EXIT ;  /* 0x000000000000994d */ /* 0x000fea0003800000 */
[----:B------:R-:W4:Y:S01]  /*1540*/  S2UR UR6, SR_CgaCtaId ;  /* 0x00000000000679c3 */ /* 0x000f220000008800 */
[CC--:B------:R-:W-:Y:S01]  /*1550*/  LEA.HI R0, R12.reuse, R3.reuse, RZ, 0x2 ;  /* 0x000000030c007211 */ /* 0x0c0fe200078f10ff */
[----:B------:R-:W-:Y:S01]  /*1560*/  UIADD3 UR7, UR17, -0x1, URZ ;  /* 0xffffffff11077890 */ /* 0x000fe2000fffe03f */
[----:B------:R-:W-:Y:S01]  /*1570*/  LEA.HI R3, R12, R3, RZ, 0x5 ;  /* 0x000000030c037211 */ /* 0x000fe200078f28ff */
[----:B------:R-:W-:Y:S01]  /*1580*/  UMOV UR12, 0x400 ;  /* 0x00000400000c7882 */ /* 0x000fe20000000000 */
[--C-:B------:R-:W-:Y:S01]  /*1590*/  SHF.R.S32.HI R2, RZ, 0x2, R0.reuse ;  /* 0x00000002ff027819 */ /* 0x100fe20000011400 */
[----:B------:R-:W-:Y:S01]  /*15a0*/  UISETP.LT.AND UP0, UPT, UR14, 0x1, UPT ;  /* 0x000000010e00788c */ /* 0x000fe2000bf01270 */
[----:B------:R-:W-:Y:S01]  /*15b0*/  SHF.R.S32.HI R5, RZ, 0x1f, R0 ;  /* 0x0000001fff057819 */ /* 0x000fe20000011400 */
[----:B------:R-:W-:Y:S02]  /*15c0*/  ULOP3.LUT UR27, UR13, 0x1, URZ, 0xfc, !UPT ;  /* 0x000000010d1b7892 */ /* 0x000fe4000f8efc3f */
[----:B------:R-:W-:Y:S01]  /*15d0*/  USEL UR16, UR14, 0x1, UP0 ;  /* 0x000000010e107887 */ /* 0x000fe20008000000 */
[----:B------:R-:W-:Y:S01]  /*15e0*/  LEA.HI R5, R5, R2, RZ, 0x3 ;  /* 0x0000000205057211 */ /* 0x000fe200078f18ff */
[----:B------:R-:W-:-:S02]  /*15f0*/  UISETP.NE.AND UP0, UPT, UR7, URZ, UPT ;  /* 0x0000003f0700728c */ /* 0x000fc4000bf05270 */
[----:B------:R-:W-:Y:S01]  /*1600*/  USHF.L.U32 UR28, UR14, 0x1, URZ ;  /* 0x000000010e1c7899 */ /* 0x000fe2000800063f */
[----:B------:R-:W-:Y:S01]  /*1610*/  LOP3.LUT R5, R5, 0xfffffff8, RZ, 0xc0, !PT ;  /* 0xfffffff805057812 */ /* 0x000fe200078ec0ff */
[----:B------:R-:W-:Y:S02]  /*1620*/  UIADD3 UR16, -UR16, UR14, URZ ;  /* 0x0000000e10107290 */ /* 0x000fe4000fffe13f */
[----:B------:R-:W-:Y:S02]  /*1630*/  USEL UR30, URZ, 0x1, UP0 ;  /* 0x000000013f1e7887 */ /* 0x000fe40008000000 */
[----:B------:R-:W-:Y:S01]  /*1640*/  IMAD.IADD R2, R2, 0x1, -R5 ;  /* 0x0000000102027824 */ /* 0x000fe200078e0a05 */
[----:B------:R-:W-:Y:S01]  /*1650*/  SHF.R.S32.HI R5, RZ, 0x5, R3 ;  /* 0x00000005ff057819 */ /* 0x000fe20000011403 */
[----:B----4-:R-:W-:-:S03]  /*1660*/  ULEA UR12, UR6, UR12, 0x18 ;  /* 0x0000000c060c7291 */ /* 0x010fc6000f8ec03f */
[--C-:B------:R-:W-:Y:S01]  /*1670*/  SHF.R.S32.HI R3, RZ, 0x1f, R2.reuse ;  /* 0x0000001fff037819 */ /* 0x100fe20000011402 */
[----:B------:R-:W-:Y:S01]  /*1680*/  USHF.L.U32 UR6, UR7, 0x3, URZ ;  /* 0x0000000307067899 */ /* 0x000fe2000800063f */
[C-C-:B------:R-:W-:Y:S01]  /*1690*/  IMAD R0, R5.reuse, -0x10, -R2.reuse ;  /* 0xfffffff005007824 */ /* 0x140fe200078e0a02 */
[----:B------:R-:W-:Y:S02]  /*16a0*/  UIADD3 UR29, UR12, 0x60, URZ ;  /* 0x000000600c1d7890 */ /* 0x000fe4000fffe03f */
[----:B------:R-:W-:Y:S01]  /*16b0*/  ULOP3.LUT UR6, UR6, 0x8, URZ, 0xc0, !UPT ;  /* 0x0000000806067892 */ /* 0x000fe2000f8ec03f */
[----:B------:R-:W-:Y:S01]  /*16c0*/  IMAD.WIDE R2, R5, 0x10, R2 ;  /* 0x0000001005027825 */ /* 0x000fe200078e0202 */
[----:B------:R-:W-:Y:S02]  /*16d0*/  ULEA UR17, UR17, UR29, 0x3 ;  /* 0x0000001d11117291 */ /* 0x000fe4000f8e183f */
[----:B------:R-:W-:Y:S02]  /*16e0*/  ULOP3.LUT UR31, UR6, 0x8, URZ, 0x3c, !UPT ;  /* 0x00000008061f7892 */ /* 0x000fe4000f8e3c3f */
[----:B------:R-:W-:-:S03]  /*16f0*/  ULOP3.LUT UR18, UR6, 0x18, URZ, 0x3c, !UPT ;  /* 0x0000001806127892 */ /* 0x000fc6000f8e3c3f */
[----:B------:R-:W-:Y:S02]  /*1700*/  ULDC UR6, c[0x0][0x284] ;  /* 0x0000a10000067ab9 */ /* 0x000fe40000000800 */
[----:B------:R-:W-:-:S05]  /*1710*/  VIADD R0, R0, UR6 ;  /* 0x0000000600007c36 */ /* 0x000fca0008000000 */
[----:B------:R4:W-:Y:S04]  /*1720*/  STL [R1+0x98], R0 ;  /* 0x0000980001007387 */ /* 0x0009e80000100800 */
[----:B------:R4:W-:Y:S02]  /*1730*/  STL.64 [R1+0x90], R2 ;  /* 0x0000900201007387 */ /* 0x0009e40000100a00 */
.L_x_301:
[----:B----4-:R-:W-:Y:S01]  /*1740*/  IMAD.U32 R0, RZ, RZ, UR30 ;  /* 0x0000001eff007e24 */ /* 0x010fe2000f8e00ff */
[----:B0-2---:R-:W4:Y:S01]  /*1750*/  LDC R2, c[0x0][0x28c] ;  /* 0x0000a300ff027b82 */ /* 0x005f220000000800 */
[----:B------:R-:W-:Y:S01]  /*1760*/  UMOV UR6, URZ ;  /* 0x0000003f00067c82 */ /* 0x000fe20008000000 */
[----:B------:R-:W-:Y:S02]  /*1770*/  UMOV UR19, UR5 ;  /* 0x0000000500137c82 */ /* 0x000fe40008000000 */
[----:B------:R-:W-:-:S04]  /*1780*/  SHF.L.U32 R0, R0, 0x1f, RZ ;  /* 0x0000001f00007819 */ /* 0x000fc800000006ff */
[----:B------:R-:W5:Y:S01]  /*1790*/  SYNCS.PHASECHK.TRANS64.TRYWAIT P1, [UR17+-0x8], R0 ;  /* 0xfffff800ff0075a7 */ /* 0x000f620008020151 */
[----:B----4-:R-:W-:Y:S01]  /*17a0*/  ISETP.GE.AND P2, PT, R2, 0x1, PT ;  /* 0x000000010200780c */ /* 0x010fe20003f46270 */
[----:B-----5:R-:W-:-:S12]  /*17b0*/  @!P1 BRA `(.L_x_19) ;  /* 0x000000e800809947 */ /* 0x020fd80003800000 */
.L_x_324:
[----:B------:R0:W-:Y:S01]  /*17c0*/  STL [R1+0x74], RZ ;  /* 0x000074ff01007387 */ /* 0x0001e20000100800 */
[----:B------:R-:W-:Y:S01]  /*17d0*/  UMOV UR7, URZ ;  /* 0x0000003f00077c82 */ /* 0x000fe20008000000 */
[----:B------:R-:W-:Y:S01]  /*17e0*/  UMOV UR8, URZ ;  /* 0x0000003f00087c82 */ /* 0x000fe20008000000 */
[----:B----4-:R-:W-:Y:S01]  /*17f0*/  IMAD.MOV.U32 R0, RZ, RZ, RZ ;  /* 0x000000ffff007224 */ /* 0x010fe200078e00ff */
[----:B------:R4:W-:Y:S01]  /*1800*/  STL [R1+0x70], RZ ;  /* 0x000070ff01007387 */ /* 0x0009e20000100800 */
[----:B------:R-:W-:Y:S02]  /*1810*/  CS2R R2, SRZ ;  /* 0x0000000000027805 */ /* 0x000fe4000001ff00 */
[----:B---3--:R-:W-:Y:S02]  /*1820*/  CS2R R4, SRZ ;  /* 0x0000000000047805 */ /* 0x008fe4000001ff00 */
[----:B--2---:R-:W-:Y:S01]  /*1830*/  CS2R R6, SRZ ;  /* 0x0000000000067805 */ /* 0x004fe2000001ff00 */
[----:B------:R4:W-:Y:S01]  /*1840*/  STL [R1+0x6c], RZ ;  /* 0x00006cff01007387 */ /* 0x0009e20000100800 */
[----:B------:R-:W-:-:S02]  /*1850*/  CS2R R8, SRZ ;  /* 0x0000000000087805 */ /* 0x000fc4000001ff00 */
[----:B0-----:R-:W-:Y:S02]  /*1860*/  CS2R R10, SRZ ;  /* 0x00000000000a7805 */ /* 0x001fe4000001ff00 */
[----:B------:R-:W-:Y:S01]  /*1870*/  CS2R R12, SRZ ;  /* 0x00000000000c7805 */ /* 0x000fe2000001ff00 */
[----:B------:R4:W-:Y:S01]  /*1880*/  STL [R1+0x68], RZ ;  /* 0x000068ff01007387 */ /* 0x0009e20000100800 */
[----:B------:R-:W-:Y:S02]  /*1890*/  CS2R R14, SRZ ;  /* 0x00000000000e7805 */ /* 0x000fe4000001ff00 */
[----:B-1----:R-:W-:Y:S02]  /*18a0*/  CS2R R16, SRZ ;  /* 0x0000000000107805 */ /* 0x002fe4000001ff00 */
[----:B------:R-:W-:Y:S01]  /*18b0*/  CS2R R18, SRZ ;  /* 0x0000000000127805 */ /* 0x000fe2000001ff00 */
[----:B------:R4:W-:Y:S01]  /*18c0*/  STL [R1+0x64], RZ ;  /* 0x000064ff01007387 */ /* 0x0009e20000100800 */
[----:B------:R-:W-:-:S02]  /*18d0*/  CS2R R20, SRZ ;  /* 0x0000000000147805 */ /* 0x000fc4000001ff00 */
[----:B------:R-:W-:Y:S02]  /*18e0*/  CS2R R22, SRZ ;  /* 0x0000000000167805 */ /* 0x000fe4000001ff00 */
[----:B------:R-:W-:Y:S01]  /*18f0*/  CS2R R152, SRZ ;  /* 0x0000000000987805 */ /* 0x000fe2000001ff00 */
[----:B------:R4:W-:Y:S01]  /*1900*/  STL [R1+0x60], RZ ;  /* 0x000060ff01007387 */ /* 0x0009e20000100800 */
[----:B------:R-:W-:Y:S02]  /*1910*/  CS2R R154, SRZ ;  /* 0x00000000009a7805 */ /* 0x000fe4000001ff00 */
[----:B------:R-:W-:Y:S02]  /*1920*/  CS2R R156, SRZ ;  /* 0x00000000009c7805 */ /* 0x000fe4000001ff00 */
        /* <DEDUP_REMOVED lines=46> */
[----:B------:R-:W-:Y:S01]  /*1c10*/  IMAD.MOV.U32 R226, RZ, RZ, RZ ;  /* 0x000000ffffe27224 */ /* 0x000fe200078e00ff */
[----:B------:R-:W-:Y:S01]  /*1c20*/  CS2R R24, SRZ ;  /* 0x0000000000187805 */ /* 0x000fe2000001ff00 */
[----:B------:R-:W-:Y:S01]  /*1c30*/  IMAD.U32 R227, RZ, RZ, UR4 ;  /* 0x00000004ffe37e24 */ /* 0x000fe2000f8e00ff */
[----:B------:R4:W-:Y:S01]  /*1c40*/  STL [R1+0x2c], RZ ;  /* 0x00002cff01007387 */ /* 0x0009e20000100800 */
[----:B------:R-:W-:Y:S02]  /*1c50*/  CS2R R26, SRZ ;  /* 0x00000000001a7805 */ /* 0x000fe4000001ff00 */
[----:B------:R-:W-:-:S02]  /*1c60*/  CS2R R28, SRZ ;  /* 0x00000000001c7805 */ /* 0x000fc4000001ff00 */
[----:B------:R-:W-:Y:S01]  /*1c70*/  CS2R R30, SRZ ;  /* 0x00000000001e7805 */ /* 0x000fe2000001ff00 */
[----:B------:R4:W-:Y:S01]  /*1c80*/  STL [R1+0x28], RZ ;  /* 0x000028ff01007387 */ /* 0x0009e20000100800 */
[----:B------:R-:W-:Y:S02]  /*1c90*/  CS2R R32, SRZ ;  /* 0x0000000000207805 */ /* 0x000fe4000001ff00 */
[----:B------:R-:W-:Y:S02]  /*1ca0*/  CS2R R34, SRZ ;  /* 0x0000000000227805 */ /* 0x000fe4000001ff00 */
[----:B------:R-:W-:Y:S01]  /*1cb0*/  CS2R R36, SRZ ;  /* 0x0000000000247805 */ /* 0x000fe2000001ff00 */
        /* <DEDUP_REMOVED lines=36> */
[----:B------:R4:W-:Y:S01]  /*1f00*/  STL [R1], RZ ;  /* 0x000000ff01007387 */ /* 0x0009e20000100800 */
[----:B------:R-:W-:Y:S02]  /*1f10*/  CS2R R92, SRZ ;  /* 0x00000000005c7805 */ /* 0x000fe4000001ff00 */
[----:B------:R-:W-:Y:S02]  /*1f20*/  CS2R R94, SRZ ;  /* 0x00000000005e7805 */ /* 0x000fe4000001ff00 */
[----:B------:R-:W-:Y:S02]  /*1f30*/  CS2R R96, SRZ ;  /* 0x0000000000607805 */ /* 0x000fe4000001ff00 */
[----:B------:R-:W-:Y:S02]  /*1f40*/  CS2R R98, SRZ ;  /* 0x0000000000627805 */ /* 0x000fe4000001ff00 */
[----:B------:R-:W-:-:S02]  /*1f50*/  CS2R R100, SRZ ;  /* 0x0000000000647805 */ /* 0x000fc4000001ff00 */
[----:B------:R-:W-:Y:S02]  /*1f60*/  CS2R R102, SRZ ;  /* 0x0000000000667805 */ /* 0x000fe4000001ff00 */
        /* <DEDUP_REMOVED lines=23> */
[----:B------:R-:W-:Y:S01]  /*20e0*/  CS2R R150, SRZ ;  /* 0x0000000000967805 */ /* 0x000fe2000001ff00 */
[----:B----4-:R-:W-:Y:S06]  /*20f0*/  @!P2 BRA `(.L_x_20) ;  /* 0x000000100074a947 */ /* 0x010fec0003800000 */
[----:B------:R-:W-:-:S06]  /*2100*/  UISETP.NE.AND UP0, UPT, UR27, 0x3, UPT ;  /* 0x000000031b00788c */ /* 0x000fcc000bf05270 */
[----:B------:R-:W-:-:S13]  /*2110*/  PLOP3.LUT P2, PT, PT, PT, UP0, 0x80, 0x0 ;  /* 0x000000000000781c */ /* 0x000fda0003f4f008 */
[----:B------:R-:W-:Y:S05]  /*2120*/  @!P2 BRA `(.L_x_21) ;  /* 0x000000000004a947 */ /* 0x000fea0003800000 */
[----:B------:R-:W-:Y:S01]  /*2130*/  BPT.TRAP 0x1 ;  /* 0x000000040000795c */ /* 0x000fe20000300000 */
.L_x_21:
[----:B------:R-:W-:Y:S01]  /*2140*/  ULEA UR6, UR5, UR12, 0x3 ;  /* 0x0000000c05067291 */ /* 0x000fe2000f8e183f */
[----:B------:R-:W-:-:S05]  /*2150*/  IMAD.U32 R0, RZ, RZ, UR4 ;  /* 0x00000004ff007e24 */ /* 0x000fca000f8e00ff */
[----:B------:R-:W-:-:S04]  /*2160*/  SHF.L.U32 R0, R0, 0x1f, RZ ;  /* 0x0000001f00007819 */ /* 0x000fc800000006ff */
[----:B------:R0:W1:Y:S01]  /*2170*/  SYNCS.PHASECHK.TRANS64.TRYWAIT P1, [UR6], R0 ;  /* 0x00000000ff0075a7 */ /* 0x0000620008020146 */
[----:B------:R-:W-:Y:S05]  /*2180*/  @!P2 BRA `(.L_x_22) ;  /* 0x000000000004a947 */ /* 0x000fea0003800000 */
[----:B------:R-:W-:Y:S01]  /*2190*/  BPT.TRAP 0x1 ;  /* 0x000000040000795c */ /* 0x000fe20000300000 */
.L_x_22:
[----:B-1----:R-:W-:Y:S05]  /*21a0*/  @P1 BRA `(.L_x_23) ;  /* 0x0000000000081947 */ /* 0x002fea0003800000 */
[----:B------:R-:W1:Y:S02]  /*21b0*/  SYNCS.PHASECHK.TRANS64.TRYWAIT P1, [UR6], R0 ;  /* 0x00000000ff0075a7 */ /* 0x000e640008020146 */
[----:B-1----:R-:W-:Y:S05]  /*21c0*/  @!P1 BRA `(.L_x_24) ;  /* 0x000000e000149947 */ /* 0x002fea0003800000 */
.L_x_23:
[----:B------:R-:W-:Y:S01]  /*21d0*/  UIADD3 UR6, UR12, 0x180, URZ ;  /* 0x000001800c067890 */ /* 0x000fe2000fffe03f */
[----:B------:R-:W-:Y:S01]  /*21e0*/  WARPGROUP.ARRIVE ;  /* 0x00000000000079c5 */ /* 0x000fe20000000000 */
[----:B------:R-:W-:Y:S01]  /*21f0*/  UIADD3 UR7, UR12, 0x5180, URZ ;  /* 0x000051800c077890 */ /* 0x000fe2000fffe03f */
[----:B------:R2:W-:Y:S01]  /*2200*/  STL [R1+0x74], RZ ;  /* 0x000074ff01007387 */ /* 0x0005e20000100800 */
[----:B------:R-:W-:Y:S01]  /*2210*/  USHF.R.U32.HI UR6, URZ, 0x4, UR6 ;  /* 0x000000043f067899 */ /* 0x000fe20008011606 */
[----:B01----:R-:W-:Y:S01]  /*2220*/  IMAD.MOV.U32 R0, RZ, RZ, RZ ;  /* 0x000000ffff007224 */ /* 0x003fe200078e00ff */
[----:B------:R-:W-:Y:S01]  /*2230*/  USHF.R.U32.HI UR7, URZ, 0x4, UR7 ;  /* 0x000000043f077899 */ /* 0x000fe20008011607 */
[----:B------:R2:W-:Y:S01]  /*2240*/  STL [R1+0x70], RZ ;  /* 0x000070ff01007387 */ /* 0x0005e20000100800 */
[----:B------:R-:W-:Y:S01]  /*2250*/  ULOP3.LUT UR6, UR6, 0x3fff, URZ, 0xc0, !UPT ;  /* 0x00003fff06067892 */ /* 0x000fe2000f8ec03f */
[----:B------:R-:W-:Y:S01]  /*2260*/  CS2R R2, SRZ ;  /* 0x0000000000027805 */ /* 0x000fe2000001ff00 */
[----:B------:R-:W-:Y:S01]  /*2270*/  ULOP3.LUT UR7, UR7, 0x3fff, URZ, 0xc0, !UPT ;  /* 0x00003fff07077892 */ /* 0x000fe2000f8ec03f */
[----:B------:R2:W-:Y:S01]  /*2280*/  STL [R1+0x6c], RZ ;  /* 0x00006cff01007387 */ /* 0x0005e20000100800 */
[----:B------:R-:W-:Y:S01]  /*2290*/  ULOP3.LUT UR6, UR6, 0x10000, URZ, 0xfc, !UPT ;  /* 0x0001000006067892 */ /* 0x000fe2000f8efc3f */
[----:B------:R-:W-:Y:S01]  /*22a0*/  CS2R R4, SRZ ;  /* 0x0000000000047805 */ /* 0x000fe2000001ff00 */
[----:B------:R-:W-:Y:S01]  /*22b0*/  ULOP3.LUT UR7, UR7, 0x10000, URZ, 0xfc, !UPT ;  /* 0x0001000007077892 */ /* 0x000fe2000f8efc3f */
[----:B------:R2:W-:Y:S01]  /*22c0*/  STL [R1+0x68], RZ ;  /* 0x000068ff01007387 */ /* 0x0005e20000100800 */
[----:B------:R-:W-:Y:S01]  /*22d0*/  ULEA UR8, UR5, UR6, 0x8 ;  /* 0x0000000605087291 */ /* 0x000fe2000f8e403f */
[----:B------:R-:W-:Y:S01]  /*22e0*/  CS2R R6, SRZ ;  /* 0x0000000000067805 */ /* 0x000fe2000001ff00 */
[----:B------:R-:W-:Y:S01]  /*22f0*/  ULEA UR10, UR5, UR7, 0xa ;  /* 0x00000007050a7291 */ /* 0x000fe2000f8e503f */
[----:B------:R2:W-:Y:S01]  /*2300*/  STL [R1+0x64], RZ ;  /* 0x000064ff01007387 */ /* 0x0005e20000100800 */
[----:B------:R-:W-:Y:S01]  /*2310*/  UMOV UR9, 0x80000020 ;  /* 0x8000002000097882 */ /* 0x000fe20000000000 */
[----:B------:R-:W-:Y:S01]  /*2320*/  UMOV UR11, 0x80000020 ;  /* 0x80000020000b7882 */ /* 0x000fe20000000000 */
[----:B------:R-:W-:Y:S01]  /*2330*/  ULDC UR7, c[0x0][0x50c] ;  /* 0x0001430000077ab9 */ /* 0x000fe20000000800 */
[----:B------:R2:W-:Y:S01]  /*2340*/  STL [R1+0x60], RZ ;  /* 0x000060ff01007387 */ /* 0x0005e20000100800 */
[----:B------:R-:W-:Y:S01]  /*2350*/  UISETP.NE.AND UP0, UPT, UR7, 0x2, UPT ;  /* 0x000000020700788c */ /* 0x000fe2000bf05270 */
[----:B------:R-:W-:Y:S01]  /*2360*/  CS2R R8, SRZ ;  /* 0x0000000000087805 */ /* 0x000fe2000001ff00 */
[----:B------:R-:W-:Y:S01]  /*2370*/  UMOV UR6, 0x2 ;  /* 0x0000000200067882 */ /* 0x000fe20000000000 */
[----:B------:R-:W-:Y:S01]  /*2380*/  QGMMA.64x256x32.F32.E5M2.E5M2 R24, gdesc[UR8], RZ, !UPT ;  /* 0x03e00000081879f3 */ /* 0x000fe2000c7038ff */
[----:B------:R2:W-:Y:S01]  /*2390*/  STL [R1+0x5c], RZ ;  /* 0x00005cff01007387 */ /* 0x0005e20000100800 */
[----:B------:R-:W-:Y:S01]  /*23a0*/  USEL UR7, URZ, 0x1, UP0 ;  /* 0x000000013f077887 */ /* 0x000fe20008000000 */
[----:B------:R-:W-:Y:S01]  /*23b0*/  CS2R R10, SRZ ;  /* 0x00000000000a7805 */ /* 0x000fe2000001ff00 */
[----:B------:R-:W-:Y:S01]  /*23c0*/  UIADD3 UR8, UR8, 0x2, URZ ;  /* 0x0000000208087890 */ /* 0x000fe2000fffe03f */
[----:B------:R2:W-:Y:S01]  /*23d0*/  STL [R1+0x58], RZ ;  /* 0x000058ff01007387 */ /* 0x0005e20000100800 */
[----:B------:R-:W-:Y:S01]  /*23e0*/  UIADD3 UR10, UR10, 0x2, URZ ;  /* 0x000000020a0a7890 */ /* 0x000fe2000fffe03f */
[----:B------:R-:W-:-:S02]  /*23f0*/  CS2R R12, SRZ ;  /* 0x00000000000c7805 */ /* 0x000fc4000001ff00 */
[----:B------:R-:W-:Y:S01]  /*2400*/  ISETP.NE.AND P1, PT, RZ, UR7, PT ;  /* 0x00000007ff007c0c */ /* 0x000fe2000bf25270 */
[----:B------:R2:W-:Y:S01]  /*2410*/  STL [R1+0x54], RZ ;  /* 0x000054ff01007387 */ /* 0x0005e20000100800 */
[----:B------:R-:W-:Y:S01]  /*2420*/  UMOV UR9, 0x80000020 ;  /* 0x8000002000097882 */ /* 0x000fe20000000000 */
[----:B------:R-:W-:Y:S01]  /*2430*/  UMOV UR11, 0x80000020 ;  /* 0x80000020000b7882 */ /* 0x000fe20000000000 */
        /* <DEDUP_REMOVED lines=55> */
[----:B------:R-:W-:Y:S01]  /*27b0*/  CS2R R224, SRZ ;  /* 0x0000000000e07805 */ /* 0x000fe2000001ff00 */
[----:B------:R-:W-:Y:S01]  /*27c0*/  IMAD.MOV.U32 R226, RZ, RZ, RZ ;  /* 0x000000ffffe27224 */ /* 0x000fe200078e00ff */
[----:B------:R2:W-:Y:S04]  /*27d0*/  STL [R1+0x18], RZ ;  /* 0x000018ff01007387 */ /* 0x0005e80000100800 */
[----:B------:R2:W-:Y:S04]  /*27e0*/  STL [R1+0x14], RZ ;  /* 0x000014ff01007387 */ /* 0x0005e80000100800 */
[----:B------:R2:W-:Y:S04]  /*27f0*/  STL [R1+0x10], RZ ;  /* 0x000010ff01007387 */ /* 0x0005e80000100800 */
[----:B------:R2:W-:Y:S04]  /*2800*/  STL [R1+0xc], RZ ;  /* 0x00000cff01007387 */ /* 0x0005e80000100800 */
[----:B------:R2:W-:Y:S04]  /*2810*/  STL [R1+0x8], RZ ;  /* 0x000008ff01007387 */ /* 0x0005e80000100800 */
[----:B------:R2:W-:Y:S04]  /*2820*/  STL [R1+0x4], RZ ;  /* 0x000004ff01007387 */ /* 0x0005e80000100800 */
[----:B------:R2:W-:Y:S01]  /*2830*/  STL [R1], RZ ;  /* 0x000000ff01007387 */ /* 0x0005e20000100800 */
[----:B------:R-:W-:Y:S01]  /*2840*/  QGMMA.64x256x32.F32.E5M2.E5M2 R24, gdesc[UR8], R24, gsb0 ;  /* 0x03e00000081879f3 */ /* 0x000fe20008003818 */
[----:B------:R-:W-:Y:S05]  /*2850*/  @!P1 BRA `(.L_x_25) ;  /* 0x0000000800809947 */ /* 0x000fea0003800000 */
[----:B------:R-:W-:Y:S02]  /*2860*/  WARPGROUP.DEPBAR.LE gsb0, 0x0 ;  /* 0x00008000000079c5 */ /* 0x000fe40000010000 */
[----:B------:R-:W-:-:S01]  /*2870*/  FADD R227, RZ, R122 ;  /* 0x0000007affe37221 */ /* 0x000fc20000000000 */
[----:B------:R-:W-:Y:S01]  /*2880*/  FADD R226, RZ, R24 ;  /* 0x00000018ffe27221 */ /* 0x000fe20000000000 */
[----:B------:R-:W-:-:S01]  /*2890*/  FADD R225, RZ, R25 ;  /* 0x00000019ffe17221 */ /* 0x000fc20000000000 */
[----:B------:R-:W-:Y:S01]  /*28a0*/  FADD R224, RZ, R26 ;  /* 0x0000001affe07221 */ /* 0x000fe20000000000 */
[----:B------:R-:W-:-:S01]  /*28b0*/  FADD R223, RZ, R27 ;  /* 0x0000001bffdf7221 */ /* 0x000fc20000000000 */
[----:B------:R0:W-:Y:S01]  /*28c0*/  STL [R1], R227 ;  /* 0x000000e301007387 */ /* 0x0001e20000100800 */
[----:B------:R-:W-:-:S01]  /*28d0*/  FADD R222, RZ, R28 ;  /* 0x0000001cffde7221 */ /* 0x000fc20000000000 */
[----:B------:R-:W-:Y:S01]  /*28e0*/  FADD R221, RZ, R29 ;  /* 0x0000001dffdd7221 */ /* 0x000fe20000000000 */
[----:B------:R-:W-:-:S01]  /*28f0*/  FADD R220, RZ, R30 ;  /* 0x0000001effdc7221 */ /* 0x000fc20000000000 */
[----:B------:R-:W-:Y:S01]  /*2900*/  FADD R219, RZ, R31 ;  /* 0x0000001fffdb7221 */ /* 0x000fe20000000000 */
[----:B------:R-:W-:-:S01]  /*2910*/  FADD R218, RZ, R32 ;  /* 0x00000020ffda7221 */ /* 0x000fc20000000000 */
[----:B------:R-:W-:Y:S01]  /*2920*/  FADD R217, RZ, R33 ;  /* 0x00000021ffd97221 */ /* 0x000fe20000000000 */
[----:B------:R-:W-:-:S01]  /*2930*/  FADD R216, RZ, R34 ;  /* 0x00000022ffd87221 */ /* 0x000fc20000000000 */
[----:B------:R-:W-:Y:S01]  /*2940*/  FADD R215, RZ, R35 ;  /* 0x00000023ffd77221 */ /* 0x000fe20000000000 */
[----:B------:R-:W-:-:S01]  /*2950*/  FADD R214, RZ, R36 ;  /* 0x00000024ffd67221 */ /* 0x000fc20000000000 */
[----:B0-----:R-:W-:Y:S01]  /*2960*/  FADD R227, RZ, R123 ;  /* 0x0000007bffe37221 */ /* 0x001fe20000000000 */
[----:B------:R-:W-:-:S01]  /*2970*/  FADD R213, RZ, R37 ;  /* 0x00000025ffd57221 */ /* 0x000fc20000000000 */
[----:B------:R-:W-:Y:S01]  /*2980*/  FADD R212, RZ, R38 ;  /* 0x00000026ffd47221 */ /* 0x000fe20000000000 */
[----:B------:R-:W-:-:S01]  /*2990*/  FADD R211, RZ, R39 ;  /* 0x00000027ffd37221 */ /* 0x000fc20000000000 */
[----:B------:R-:W-:Y:S01]  /*29a0*/  FADD R210, RZ, R40 ;  /* 0x00000028ffd27221 */ /* 0x000fe20000000000 */
[----:B------:R0:W-:Y:S01]  /*29b0*/  STL [R1+0x4], R227 ;  /* 0x000004e301007387 */ /* 0x0001e20000100800 */
        /* <DEDUP_REMOVED lines=93> */
[----:B------:R-:W-:Y:S01]  /*2f90*/  UMOV UR6, URZ ;  /* 0x0000003f00067c82 */ /* 0x000fe20008000000 */
[----:B0-----:R-:W-:-:S05]  /*2fa0*/  FADD R227, RZ, R130 ;  /* 0x00000082ffe37221 */ /* 0x001fca0000000000 */
[----:B------:R0:W-:Y:S02]  /*2fb0*/  STL [R1+0x20], R227 ;  /* 0x000020e301007387 */ /* 0x0001e40000100800 */
        /* <DEDUP_REMOVED lines=42> */
.L_x_25:
[----:B------:R-:W-:-:S04]  /*3260*/  UIADD3 UR19, UR5, 0x1, URZ ;  /* 0x0000000105137890 */ /* 0x000fc8000fffe03f */
[----:B------:R-:W-:-:S04]  /*3270*/  UISETP.NE.AND UP0, UPT, UR19, 0x5, UPT ;  /* 0x000000051300788c */ /* 0x000fc8000bf05270 */
[----:B------:R-:W-:Y:S02]  /*3280*/  USEL UR8, URZ, 0x1, UP0 ;  /* 0x000000013f087887 */ /* 0x000fe40008000000 */
[----:B------:R-:W-:Y:S02]  /*3290*/  USEL UR19, UR19, URZ, UP0 ;  /* 0x0000003f13137287 */ /* 0x000fe40008000000 */
[----:B------:R-:W-:-:S06]  /*32a0*/  ULOP3.LUT UR8, UR4, UR8, URZ, 0x3c, !UPT ;  /* 0x0000000804087292 */ /* 0x000fcc000f8e3c3f */
[----:B0-----:R-:W-:Y:S01]  /*32b0*/  IMAD.U32 R227, RZ, RZ, UR8 ;  /* 0x00000008ffe37e24 */ /* 0x001fe2000f8e00ff */
[----:B------:R-:W-:-:S06]  /*32c0*/  UMOV UR8, 0x1 ;  /* 0x0000000100087882 */ /* 0x000fcc0000000000 */
.L_x_20:
[----:B------:R-:W-:-:S06]  /*32d0*/  UISETP.GE.AND UP0, UPT, UR16, 0x1, UPT ;  /* 0x000000011000788c */ /* 0x000fcc000bf06270 */
[----:B------:R-:W-:-:S13]  /*32e0*/  PLOP3.LUT P1, PT, PT, PT, UP0, 0x80, 0x0 ;  /* 0x000000000000781c */ /* 0x000fda0003f2f008 */
[----:B------:R-:W-:Y:S05]  /*32f0*/  @!P1 BRA `(.L_x_26) ;  /* 0x0000001000949947 */ /* 0x000fea0003800000 */
[----:B------:R-:W-:Y:S01]  /*3300*/  IMAD.U32 R228, RZ, RZ, UR16 ;  /* 0x00000010ffe47e24 */ /* 0x000fe2000f8e00ff */
[----:B------:R-:W-:Y:S01]  /*3310*/  UMOV UR26, UR5 ;  /* 0x00000005001a7c82 */ /* 0x000fe20008000000 */
[----:B------:R-:W-:-:S05]  /*3320*/  ULDC UR32, c[0x0][0x50c] ;  /* 0x0001430000207ab9 */ /* 0x000fca0000000800 */
.L_x_34:
[----:B------:R-:W-:-:S06]  /*3330*/  UISETP.NE.AND UP0, UPT, UR27, 0x3, UPT ;  /* 0x000000031b00788c */ /* 0x000fcc000bf05270 */
[----:B------:R-:W-:-:S13]  /*3340*/  PLOP3.LUT P2, PT, PT, PT, UP0, 0x80, 0x0 ;  /* 0x000000000000781c */ /* 0x000fda0003f4f008 */
[----:B01---5:R-:W-:Y:S05]  /*3350*/  @!P2 BRA `(.L_x_27) ;  /* 0x000000000004a947 */ /* 0x023fea0003800000 */
[----:B------:R-:W-:Y:S01]  /*3360*/  BPT.TRAP 0x1 ;  /* 0x000000040000795c */ /* 0x000fe20000300000 */
.L_x_27:
[----:B------:R-:W-:Y:S01]  /*3370*/  ULEA UR9, UR19, UR12, 0x3 ;  /* 0x0000000c13097291 */ /* 0x000fe2000f8e183f */
[----:B------:R-:W-:-:S08]  /*3380*/  SHF.L.U32 R229, R227, 0x1f, RZ ;  /* 0x0000001fe3e57819 */ /* 0x000fd000000006ff */
[----:B------:R0:W1:Y:S01]  /*3390*/  SYNCS.PHASECHK.TRANS64.TRYWAIT P1, [UR9], R229 ;  /* 0x000000e5ff0075a7 */ /* 0x0000620008020149 */
[----:B------:R-:W-:Y:S05]  /*33a0*/  @!P2 BRA `(.L_x_28) ;  /* 0x000000000004a947 */ /* 0x000fea0003800000 */
[----:B------:R-:W-:Y:S01]  /*33b0*/  BPT.TRAP 0x1 ;  /* 0x000000040000795c */ /* 0x000fe20000300000 */
.L_x_28:
[----:B-1----:R-:W-:Y:S05]  /*33c0*/  @P1 BRA `(.L_x_29) ;  /* 0x0000000000081947 */ /* 0x002fea0003800000 */
[----:B------:R-:W1:Y:S02]  /*33d0*/  SYNCS.PHASECHK.TRANS64.TRYWAIT P1, [UR9], R229 ;  /* 0x000000e5ff0075a7 */ /* 0x000e640008020149 */
[----:B-1----:R-:W-:Y:S05]  /*33e0*/  @!P1 BRA `(.L_x_30) ;  /* 0x000000cc00a49947 */ /* 0x002fea0003800000 */
.L_x_29:
[----:B------:R-:W-:Y:S01]  /*33f0*/  UIADD3 UR9, UR12, 0x180, URZ ;  /* 0x000001800c097890 */ /* 0x000fe2000fffe03f */
[----:B------:R-:W-:Y:S01]  /*3400*/  WARPGROUP.ARRIVE ;  /* 0x00000000000079c5 */ /* 0x000fe20000000000 */
[----:B------:R-:W-:Y:S02]  /*3410*/  UIADD3 UR10, UR12, 0x5180, URZ ;  /* 0x000051800c0a7890 */ /* 0x000fe4000fffe03f */
[----:B------:R-:W-:Y:S02]  /*3420*/  UISETP.NE.AND UP0, UPT, UR7, URZ, UPT ;  /* 0x0000003f0700728c */ /* 0x000fe4000bf05270 */
[----:B------:R-:W-:Y:S02]  /*3430*/  USHF.R.U32.HI UR9, URZ, 0x4, UR9 ;  /* 0x000000043f097899 */ /* 0x000fe40008011609 */
[----:B------:R-:W-:Y:S02]  /*3440*/  USHF.R.U32.HI UR10, URZ, 0x4, UR10 ;  /* 0x000000043f0a7899 */ /* 0x000fe4000801160a */
[----:B------:R-:W-:-:S02]  /*3450*/  USEL UR8, UR8, URZ, !UP0 ;  /* 0x0000003f08087287 */ /* 0x000fc4000c000000 */
[----:B------:R-:W-:Y:S02]  /*3460*/  ULOP3.LUT UR9, UR9, 0x3fff, URZ, 0xc0, !UPT ;  /* 0x00003fff09097892 */ /* 0x000fe4000f8ec03f */
[----:B------:R-:W-:Y:S02]  /*3470*/  ULOP3.LUT UR10, UR10, 0x3fff, URZ, 0xc0, !UPT ;  /* 0x00003fff0a0a7892 */ /* 0x000fe4000f8ec03f */
[----:B------:R-:W-:Y:S02]  /*3480*/  UISETP.NE.U32.AND UP0, UPT, UR8, URZ, UPT ;  /* 0x0000003f0800728c */ /* 0x000fe4000bf05070 */
[----:B------:R-:W-:Y:S02]  /*3490*/  ULOP3.LUT UR8, UR9, 0x10000, URZ, 0xfc, !UPT ;  /* 0x0001000009087892 */ /* 0x000fe4000f8efc3f */
[----:B------:R-:W-:Y:S02]  /*34a0*/  ULOP3.LUT UR10, UR10, 0x10000, URZ, 0xfc, !UPT ;  /* 0x000100000a0a7892 */ /* 0x000fe4000f8efc3f */
[----:B------:R-:W-:-:S02]  /*34b0*/  ULEA UR8, UR19, UR8, 0x8 ;  /* 0x0000000813087291 */ /* 0x000fc4000f8e403f */
[----:B------:R-:W-:Y:S01]  /*34c0*/  ULEA UR10, UR19, UR10, 0xa ;  /* 0x0000000a130a7291 */ /* 0x000fe2000f8e503f */
[----:B------:R-:W-:Y:S01]  /*34d0*/  UMOV UR9, 0x80000020 ;  /* 0x8000002000097882 */ /* 0x000fe20000000000 */
[----:B------:R-:W-:Y:S01]  /*34e0*/  UMOV UR11, 0x80000020 ;  /* 0x80000020000b7882 */ /* 0x000fe20000000000 */
[----:B------:R-:W-:-:S06]  /*34f0*/  UIADD3 UR6, UR6, 0x2, URZ ;  /* 0x0000000206067890 */ /* 0x000fcc000fffe03f */
[----:B------:R-:W-:Y:S01]  /*3500*/  QGMMA.64x256x32.F32.E5M2.E5M2 R24, gdesc[UR8], R24, UP0 ;  /* 0x03e00000081879f3 */ /* 0x000fe2000bf03818 */
[----:B------:R-:W-:Y:S02]  /*3510*/  UIADD3 UR8, UR8, 0x2, URZ ;  /* 0x0000000208087890 */ /* 0x000fe4000fffe03f */
[----:B------:R-:W-:Y:S01]  /*3520*/  UIADD3 UR10, UR10, 0x2, URZ ;  /* 0x000000020a0a7890 */ /* 0x000fe2000fffe03f */
[----:B------:R-:W-:Y:S01]  /*3530*/  UMOV UR9, 0x80000020 ;  /* 0x8000002000097882 */ /* 0x000fe20000000000 */
[----:B------:R-:W-:Y:S01]  /*3540*/  UMOV UR11, 0x80000020 ;  /* 0x80000020000b7882 */ /* 0x000fe20000000000 */
[----:B------:R-:W-:-:S04]  /*3550*/  UISETP.NE.AND UP0, UPT, UR6, UR32, UPT ;  /* 0x000000200600728c */ /* 0x000fc8000bf05270 */
[----:B------:R-:W-:-:S06]  /*3560*/  USEL UR7, URZ, 0x1, UP0 ;  /* 0x000000013f077887 */ /* 0x000fcc0008000000 */
[----:B------:R-:W-:-:S12]  /*3570*/  ISETP.NE.AND P1, PT, RZ, UR7, PT ;  /* 0x00000007ff007c0c */ /* 0x000fd8000bf25270 */
[----:B------:R-:W-:Y:S03]  /*3580*/  QGMMA.64x256x32.F32.E5M2.E5M2 R24, gdesc[UR8], R24, gsb0 ;  /* 0x03e00000081879f3 */ /* 0x000fe60008003818 */
[----:B------:R-:W-:Y:S02]  /*3590*/  WARPGROUP.DEPBAR.LE gsb0, 0x1 ;  /* 0x00008000000079c5 */ /* 0x000fe40000010100 */
[----:B------:R-:W-:Y:S05]  /*35a0*/  @!P1 BRA `(.L_x_31) ;  /* 0x0000000c00809947 */ /* 0x000fea0003800000 */
[----:B------:R-:W-:Y:S02]  /*35b0*/  WARPGROUP.DEPBAR.LE gsb0, 0x0 ;  /* 0x00008000000079c5 */ /* 0x000fe40000010000 */
[----:B------:R-:W-:-:S01]  /*35c0*/  FADD R226, R24, R226 ;  /* 0x000000e218e27221 */ /* 0x000fc20000000000 */
[----:B------:R-:W-:Y:S01]  /*35d0*/  FADD R225, R25, R225 ;  /* 0x000000e119e17221 */ /* 0x000fe20000000000 */
[----:B------:R1:W-:Y:S01]  /*35e0*/  STL [R1+0xa0], R227 ;  /* 0x0000a0e301007387 */ /* 0x0003e20000100800 */
[----:B------:R-:W-:-:S01]  /*35f0*/  FADD R224, R26, R224 ;  /* 0x000000e01ae07221 */ /* 0x000fc20000000000 */
[----:B------:R-:W-:Y:S01]  /*3600*/  FADD R223, R27, R223 ;  /* 0x000000df1bdf7221 */ /* 0x000fe20000000000 */
[----:B------:R-:W-:-:S01]  /*3610*/  FADD R222, R28, R222 ;  /* 0x000000de1cde7221 */ /* 0x000fc20000000000 */
[----:B------:R-:W-:Y:S01]  /*3620*/  FADD R221, R29, R221 ;  /* 0x000000dd1ddd7221 */ /* 0x000fe20000000000 */
[----:B-1----:R-:W3:Y:S04]  /*3630*/  LDL.LU R227, [R1+0x30] ;  /* 0x0000300001e37983 */ /* 0x002ee80000300800 */
[----:B------:R1:W-:Y:S01]  /*3640*/  STL [R1+0xa4], R226 ;  /* 0x0000a4e201007387 */ /* 0x0003e20000100800 */
[----:B------:R-:W-:-:S01]  /*3650*/  FADD R220, R30, R220 ;  /* 0x000000dc1edc7221 */ /* 0x000fc20000000000 */
[----:B------:R-:W-:-:S02]  /*3660*/  FADD R219, R31, R219 ;  /* 0x000000db1fdb7221 */ /* 0x000fc40000000000 */
[----:B-1----:R-:W4:Y:S04]  /*3670*/  LDL.LU R226, [R1+0x2c] ;  /* 0x00002c0001e27983 */ /* 0x002f280000300800 */
[----:B------:R1:W-:Y:S01]  /*3680*/  STL [R1+0xa8], R225 ;  /* 0x0000a8e101007387 */ /* 0x0003e20000100800 */
[----:B------:R-:W-:-:S03]  /*3690*/  FADD R218, R32, R218 ;  /* 0x000000da20da7221 */ /* 0x000fc60000000000 */
[----:B-1----:R-:W2:Y:S04]  /*36a0*/  LDL.LU R225, [R1+0x28] ;  /* 0x0000280001e17983 */ /* 0x002ea80000300800 */
        /* <DEDUP_REMOVED lines=9> */
[----:B------:R1:W-:Y:S04]  /*3740*/  STL [R1+0xb8], R221 ;  /* 0x0000b8dd01007387 */ /* 0x0003e80000100800 */
        /* <DEDUP_REMOVED lines=12> */
[----:B-1----:R-:W2:Y:S01]  /*3810*/  LDL.LU R215, [R1] ;  /* 0x0000000001d77983 */ /* 0x002ea20000300800 */
[----:B------:R-:W-:-:S01]  /*3820*/  FADD R214, R36, R214 ;  /* 0x000000d624d67221 */ /* 0x000fc20000000000 */
[----:B------:R-:W-:Y:S01]  /*3830*/  FADD R213, R37, R213 ;  /* 0x000000d525d57221 */ /* 0x000fe20000000000 */
[----:B------:R-:W-:-:S01]  /*3840*/  FADD R212, R38, R212 ;  /* 0x000000d426d47221 */ /* 0x000fc20000000000 */
[----:B------:R-:W-:Y:S01]  /*3850*/  FADD R211, R39, R211 ;  /* 0x000000d327d37221 */ /* 0x000fe20000000000 */
[----:B------:R-:W-:-:S01]  /*3860*/  FADD R210, R40, R210 ;  /* 0x000000d228d27221 */ /* 0x000fc20000000000 */
[----:B------:R-:W-:Y:S01]  /*3870*/  STL [R1+0xd4], R214 ;  /* 0x0000d4d601007387 */ /* 0x000fe20000100800 */
        /* <DEDUP_REMOVED lines=11> */
[----:B------:R1:W-:Y:S01]  /*3930*/  STL [R1+0xe0], R211 ;  /* 0x0000e0d301007387 */ /* 0x0003e20000100800 */
[----:B------:R-:W-:-:S01]  /*3940*/  FADD R200, R50, R200 ;  /* 0x000000c832c87221 */ /* 0x000fc20000000000 */
[----:B------:R-:W-:Y:S01]  /*3950*/  FADD R199, R51, R199 ;  /* 0x000000c733c77221 */ /* 0x000fe20000000000 */
        /* <DEDUP_REMOVED lines=69> */
[----:B-----5:R-:W-:Y:S01]  /*3db0*/  FADD R0, R121, R0 ;  /* 0x0000000079007221 */ /* 0x020fe20000000000 */
[----:B---3--:R-:W-:-:S01]  /*3dc0*/  FADD R227, R134, R227 ;  /* 0x000000e386e37221 */ /* 0x008fc20000000000 */
[----:B----4-:R-:W-:Y:S01]  /*3dd0*/  FADD R226, R133, R226 ;  /* 0x000000e285e27221 */ /* 0x010fe20000000000 */
[----:B--2---:R-:W-:-:S01]  /*3de0*/  FADD R225, R132, R225 ;  /* 0x000000e184e17221 */ /* 0x004fc20000000000 */
        /* <DEDUP_REMOVED lines=9> */
[----:B------:R-:W-:-:S05]  /*3e80*/  FADD R215, R122, R215 ;  /* 0x000000d77ad77221 */ /* 0x000fca0000000000 */
[----:B------:R2:W-:Y:S04]  /*3e90*/  STL [R1], R215 ;  /* 0x000000d701007387 */ /* 0x0005e80000100800 */
[----:B------:R3:W-:Y:S04]  /*3ea0*/  STL [R1+0x4], R216 ;  /* 0x000004d801007387 */ /* 0x0007e80000100800 */
        /* <DEDUP_REMOVED lines=8> */
[----:B-1----:R-:W4:Y:S04]  /*3f30*/  LDL.LU R211, [R1+0x34] ;  /* 0x0000340001d37983 */ /* 0x002f280000300800 */
[----:B------:R1:W-:Y:S04]  /*3f40*/  STL [R1+0x28], R225 ;  /* 0x000028e101007387 */ /* 0x0003e80000100800 */
[----:B------:R-:W4:Y:S04]  /*3f50*/  LDL.LU R212, [R1+0x38] ;  /* 0x0000380001d47983 */ /* 0x000f280000300800 */
[----:B------:R1:W-:Y:S04]  /*3f60*/  STL [R1+0x2c], R226 ;  /* 0x00002ce201007387 */ /* 0x0003e80000100800 */
[----:B------:R-:W4:Y:S04]  /*3f70*/  LDL.LU R213, [R1+0x3c] ;  /* 0x00003c0001d57983 */ /* 0x000f280000300800 */
[----:B------:R1:W-:Y:S04]  /*3f80*/  STL [R1+0x30], R227 ;  /* 0x000030e301007387 */ /* 0x0003e80000100800 */
[----:B------:R-:W4:Y:S04]  /*3f90*/  LDL.LU R214, [R1+0x40] ;  /* 0x0000400001d67983 */ /* 0x000f280000300800 */
[----:B--2---:R-:W2:Y:S04]  /*3fa0*/  LDL.LU R215, [R1+0x44] ;  /* 0x0000440001d77983 */ /* 0x004ea80000300800 */
[----:B---3--:R-:W3:Y:S04]  /*3fb0*/  LDL.LU R216, [R1+0x48] ;  /* 0x0000480001d87983 */ /* 0x008ee80000300800 */
[----:B----4-:R-:W4:Y:S04]  /*3fc0*/  LDL.LU R217, [R1+0x4c] ;  /* 0x00004c0001d97983 */ /* 0x010f280000300800 */
[----:B0-----:R-:W4:Y:S04]  /*3fd0*/  LDL.LU R218, [R1+0x50] ;  /* 0x0000500001da7983 */ /* 0x001f280000300800 */
[----:B------:R-:W4:Y:S04]  /*3fe0*/  LDL.LU R219, [R1+0x54] ;  /* 0x0000540001db7983 */ /* 0x000f280000300800 */
[----:B------:R-:W4:Y:S04]  /*3ff0*/  LDL.LU R220, [R1+0x58] ;  /* 0x0000580001dc7983 */ /* 0x000f280000300800 */
[----:B------:R-:W4:Y:S04]  /*4000*/  LDL.LU R221, [R1+0x5c] ;  /* 0x00005c0001dd7983 */ /* 0x000f280000300800 */
[----:B------:R-:W4:Y:S04]  /*4010*/  LDL.LU R222, [R1+0x60] ;  /* 0x0000600001de7983 */ /* 0x000f280000300800 */
[----:B------:R-:W4:Y:S04]  /*4020*/  LDL.LU R223, [R1+0x64] ;  /* 0x0000640001df7983 */ /* 0x000f280000300800 */
[----:B------:R-:W4:Y:S04]  /*4030*/  LDL.LU R224, [R1+0x68] ;  /* 0x0000680001e07983 */ /* 0x000f280000300800 */
[----:B-1----:R-:W4:Y:S04]  /*4040*/  LDL.LU R225, [R1+0x6c] ;  /* 0x00006c0001e17983 */ /* 0x002f280000300800 */
[----:B------:R-:W4:Y:S04]  /*4050*/  LDL.LU R226, [R1+0x70] ;  /* 0x0000700001e27983 */ /* 0x000f280000300800 */
[----:B------:R-:W4:Y:S01]  /*4060*/  LDL.LU R227, [R1+0x74] ;  /* 0x0000740001e37983 */ /* 0x000f220000300800 */
[----:B------:R-:W-:-:S05]  /*4070*/  FADD R211, R135, R211 ;  /* 0x000000d387d37221 */ /* 0x000fca0000000000 */
[----:B------:R0:W-:Y:S01]  /*4080*/  STL [R1+0x34], R211 ;  /* 0x000034d301007387 */ /* 0x0001e20000100800 */
[----:B------:R-:W-:-:S03]  /*4090*/  FADD R212, R136, R212 ;  /* 0x000000d488d47221 */ /* 0x000fc60000000000 */
[----:B0-----:R1:W5:Y:S01]  /*40a0*/  LDL.LU R211, [R1+0xe0] ;  /* 0x0000e00001d37983 */ /* 0x0013620000300800 */
[----:B------:R-:W-:-:S03]  /*40b0*/  FADD R213, R137, R213 ;  /* 0x000000d589d57221 */ /* 0x000fc60000000000 */
[----:B------:R0:W-:Y:S01]  /*40c0*/  STL [R1+0x38], R212 ;  /* 0x000038d401007387 */ /* 0x0001e20000100800 */
[----:B------:R-:W-:-:S01]  /*40d0*/  FADD R214, R138, R214 ;  /* 0x000000d68ad67221 */ /* 0x000fc20000000000 */
[----:B--2---:R-:W-:Y:S02]  /*40e0*/  FADD R215, R139, R215 ;  /* 0x000000d78bd77221 */ /* 0x004fe40000000000 */
[----:B0-----:R1:W5:Y:S01]  /*40f0*/  LDL.LU R212, [R1+0xdc] ;  /* 0x0000dc0001d47983 */ /* 0x0013620000300800 */
[----:B---3--:R-:W-:-:S03]  /*4100*/  FADD R216, R140, R216 ;  /* 0x000000d88cd87221 */ /* 0x008fc60000000000 */
[----:B------:R0:W-:Y:S01]  /*4110*/  STL [R1+0x3c], R213 ;  /* 0x00003cd501007387 */ /* 0x0001e20000100800 */
[----:B----4-:R-:W-:-:S03]  /*4120*/  FADD R217, R141, R217 ;  /* 0x000000d98dd97221 */ /* 0x010fc60000000000 */
[----:B0-----:R1:W5:Y:S01]  /*4130*/  LDL.LU R213, [R1+0xd8] ;  /* 0x0000d80001d57983 */ /* 0x0013620000300800 */
[----:B------:R-:W-:-:S03]  /*4140*/  FADD R218, R142, R218 ;  /* 0x000000da8eda7221 */ /* 0x000fc60000000000 */
[----:B------:R0:W-:Y:S01]  /*4150*/  STL [R1+0x40], R214 ;  /* 0x000040d601007387 */ /* 0x0001e20000100800 */
[----:B------:R-:W-:-:S01]  /*4160*/  FADD R219, R143, R219 ;  /* 0x000000db8fdb7221 */ /* 0x000fc20000000000 */
[----:B------:R-:W-:Y:S02]  /*4170*/  FADD R220, R144, R220 ;  /* 0x000000dc90dc7221 */ /* 0x000fe40000000000 */
[----:B0-----:R1:W5:Y:S04]  /*4180*/  LDL.LU R214, [R1+0xd4] ;  /* 0x0000d40001d67983 */ /* 0x0013680000300800 */
[----:B------:R0:W-:Y:S01]  /*4190*/  STL [R1+0x44], R215 ;  /* 0x000044d701007387 */ /* 0x0001e20000100800 */
[----:B------:R-:W-:-:S01]  /*41a0*/  FADD R221, R145, R221 ;  /* 0x000000dd91dd7221 */ /* 0x000fc20000000000 */
[----:B------:R-:W-:-:S02]  /*41b0*/  FADD R222, R146, R222 ;  /* 0x000000de92de7221 */ /* 0x000fc40000000000 */
[----:B0-----:R1:W5:Y:S04]  /*41c0*/  LDL.LU R215, [R1+0xd0] ;  /* 0x0000d00001d77983 */ /* 0x0013680000300800 */
[----:B------:R0:W-:Y:S01]  /*41d0*/  STL [R1+0x48], R216 ;  /* 0x000048d801007387 */ /* 0x0001e20000100800 */
[----:B------:R-:W-:-:S03]  /*41e0*/  FADD R223, R147, R223 ;  /* 0x000000df93df7221 */ /* 0x000fc60000000000 */
        /* <DEDUP_REMOVED lines=13> */
[----:B------:R0:W-:Y:S04]  /*42c0*/  STL [R1+0x5c], R221 ;  /* 0x00005cdd01007387 */ /* 0x0001e80000100800 */
        /* <DEDUP_REMOVED lines=12> */
[----:B0-----:R1:W5:Y:S01]  /*4390*/  LDL.LU R227, [R1+0xa0] ;  /* 0x0000a00001e37983 */ /* 0x0013620000300800 */
[----:B------:R-:W-:-:S05]  /*43a0*/  UMOV UR6, URZ ;  /* 0x0000003f00067c82 */ /* 0x000fca0008000000 */
.L_x_31:
[----:B------:R-:W-:Y:S05]  /*43b0*/  @!P2 BRA `(.L_x_32) ;  /* 0x000000000004a947 */ /* 0x000fea0003800000 */
[----:B------:R-:W-:Y:S01]  /*43c0*/  BPT.TRAP 0x1 ;  /* 0x000000040000795c */ /* 0x000fe20000300000 */
.L_x_32:
[----:B-----5:R3:W-:Y:S04]  /*43d0*/  STL [R1+0xa0], R0 ;  /* 0x0000a00001007387 */ /* 0x0207e80000100800 */
[----:B---3--:R-:W3:Y:S01]  /*43e0*/  LDL R0, [R1+0x7c] ;  /* 0x00007c0001007983 */ /* 0x008ee20000100800 */
[----:B0-----:R-:W-:-:S05]  /*43f0*/  IMAD.U32 R229, RZ, RZ, UR26 ;  /* 0x0000001affe57e24 */ /* 0x001fca000f8e00ff */
[----:B------:R-:W-:-:S05]  /*4400*/  @P0 LEA R229, R229, UR12, 0x3 ;  /* 0x0000000ce5e50c11 */ /* 0x000fca000f8e18ff */
[----:B------:R-:W-:Y:S01]  /*4410*/  @P0 VIADD R229, R229, 0x28 ;  /* 0x00000028e5e50836 */ /* 0x000fe20000000000 */
[----:B------:R-:W-:-:S06]  /*4420*/  UISETP.GT.U32.AND UP0, UPT, UR13, 0x1, UPT ;  /* 0x000000010d00788c */ /* 0x000fcc000bf04070 */
[----:B------:R-:W-:Y:S02]  /*4430*/  PLOP3.LUT P1, PT, PT, PT, UP0, 0x80, 0x0 ;  /* 0x000000000000781c */ /* 0x000fe40003f2f008 */
[----:B---3--:R-:W-:Y:S02]  /*4440*/  @P0 PRMT R229, R0, 0x654, R229 ;  /* 0x0000065400e50816 */ /* 0x008fe400000000e5 */
[----:B------:R0:W5:Y:S02]  /*4450*/  LDL.LU R0, [R1+0xa0] ;  /* 0x0000a00001007983 */ /* 0x0001640000300800 */
[----:B------:R0:W-:Y:S07]  /*4460*/  @P0 SYNCS.ARRIVE.TRANS64.RED.A1T0 RZ, [R229+URZ], RZ ;  /* 0x000000ffe5ff09a7 */ /* 0x0001ee000810043f */
[----:B------:R-:W-:Y:S05]  /*4470*/  @P1 BRA `(.L_x_33) ;  /* 0x0000000000041947 */ /* 0x000fea0003800000 */
[----:B------:R-:W-:Y:S01]  /*4480*/  BPT.TRAP 0x1 ;  /* 0x000000040000795c */ /* 0x000fe20000300000 */
.L_x_33:
[----:B------:R-:W-:Y:S01]  /*4490*/  UIADD3 UR19, UR19, 0x1, URZ ;  /* 0x0000000113137890 */ /* 0x000fe2000fffe03f */
[C---:B------:R-:W-:Y:S01]  /*44a0*/  ISETP.GT.AND P1, PT, R228.reuse, 0x1, PT ;  /* 0x00000001e400780c */ /* 0x040fe20003f24270 */
[----:B------:R-:W-:Y:S01]  /*44b0*/  UIADD3 UR26, UR26, 0x1, URZ ;  /* 0x000000011a1a7890 */ /* 0x000fe2000fffe03f */
[----:B------:R-:W-:Y:S01]  /*44c0*/  VIADD R228, R228, 0xffffffff ;  /* 0xffffffffe4e47836 */ /* 0x000fe20000000000 */
[----:B------:R-:W-:Y:S02]  /*44d0*/  UISETP.NE.AND UP0, UPT, UR19, 0x5, UPT ;  /* 0x000000051300788c */ /* 0x000fe4000bf05270 */
[----:B------:R-:W-:Y:S02]  /*44e0*/  UISETP.NE.AND UP1, UPT, UR26, 0x5, UPT ;  /* 0x000000051a00788c */ /* 0x000fe4000bf25270 */
[----:B------:R-:W-:Y:S02]  /*44f0*/  USEL UR8, URZ, 0x1, UP0 ;  /* 0x000000013f087887 */ /* 0x000fe40008000000 */
[----:B------:R-:W-:-:S02]  /*4500*/  USEL UR19, UR19, URZ, UP0 ;  /* 0x0000003f13137287 */ /* 0x000fc40008000000 */
[----:B------:R-:W-:Y:S02]  /*4510*/  USEL UR26, UR26, URZ, UP1 ;  /* 0x0000003f1a1a7287 */ /* 0x000fe40008800000 */
[----:B------:R-:W-:Y:S01]  /*4520*/  LOP3.LUT R227, R227, UR8, RZ, 0x3c, !PT ;  /* 0x00000008e3e37c12 */ /* 0x000fe2000f8e3cff */
[----:B------:R-:W-:Y:S01]  /*4530*/  UMOV UR8, 0x1 ;  /* 0x0000000100087882 */ /* 0x000fe20000000000 */
[----:B------:R-:W-:Y:S08]  /*4540*/  @P1 BRA `(.L_x_34) ;  /* 0xffffffec00781947 */ /* 0x000ff0000383ffff */
.L_x_26:
[----:B------:R-:W-:-:S04]  /*4550*/  UISETP.NE.AND UP0, UPT, UR6, URZ, UPT ;  /* 0x0000003f0600728c */ /* 0x000fc8000bf05270 */
[----:B------:R-:W-:-:S06]  /*4560*/  USEL UR6, URZ, 0x1, !UP0 ;  /* 0x000000013f067887 */ /* 0x000fcc000c000000 */
[----:B------:R-:W-:-:S13]  /*4570*/  ISETP.NE.AND P1, PT, RZ, UR6, PT ;  /* 0x00000006ff007c0c */ /* 0x000fda000bf25270 */
[----:B------:R-:W-:Y:S05]  /*4580*/  @!P1 BRA `(.L_x_35) ;  /* 0x0000000c00dc9947 */ /* 0x000fea0003800000 */
[----:B------:R-:W3:Y:S04]  /*4590*/  LDL.LU R227, [R1+0x74] ;  /* 0x0000740001e37983 */ /* 0x000ee80000300800 */
[----:B---3--:R3:W-:Y:S04]  /*45a0*/  STL [R1+0xa0], R227 ;  /* 0x0000a0e301007387 */ /* 0x0087e80000100800 */
[----:B---3--:R-:W3:Y:S04]  /*45b0*/  LDL.LU R227, [R1+0x70] ;  /* 0x0000700001e37983 */ /* 0x008ee80000300800 */
        /* <DEDUP_REMOVED lines=55> */
[----:B---3--:R-:W3:Y:S01]  /*4930*/  LDL.LU R227, [R1] ;  /* 0x0000000001e37983 */ /* 0x008ee20000300800 */
[----:B------:R-:W-:-:S02]  /*4940*/  WARPGROUP.DEPBAR.LE gsb0, 0x0 ;  /* 0x00008000000079c5 */ /* 0x000fc40000010000 */
[----:B------:R-:W-:Y:S01]  /*4950*/  FADD R226, R24, R226 ;  /* 0x000000e218e27221 */ /* 0x000fe20000000000 */
        /* <DEDUP_REMOVED lines=96> */
[----:B-----5:R-:W-:Y:S01]  /*4f60*/  FADD R0, R121, R0 ;  /* 0x0000000079007221 */ /* 0x020fe20000000000 */
[----:B---3--:R-:W-:-:S05]  /*4f70*/  FADD R227, R122, R227 ;  /* 0x000000e37ae37221 */ /* 0x008fca0000000000 */
[----:B------:R3:W-:Y:S04]  /*4f80*/  STL [R1], R227 ;  /* 0x000000e301007387 */ /* 0x0007e80000100800 */
[----:B---3--:R-:W3:Y:S02]  /*4f90*/  LDL.LU R227, [R1+0x110] ;  /* 0x0001100001e37983 */ /* 0x008ee40000300800 */
[----:B---3--:R-:W-:-:S05]  /*4fa0*/  FADD R227, R123, R227 ;  /* 0x000000e37be37221 */ /* 0x008fca0000000000 */
[----:B------:R3:W-:Y:S04]  /*4fb0*/  STL [R1+0x4], R227 ;  /* 0x000004e301007387 */ /* 0x0007e80000100800 */
        /* <DEDUP_REMOVED lines=83> */
[----:B------:R3:W-:Y:S02]  /*54f0*/  STL [R1+0x74], R227 ;  /* 0x000074e301007387 */ /* 0x0007e40000100800 */
.L_x_35:
[----:B---3--:R-:W-:-:S04]  /*5500*/  IMAD.U32 R227, RZ, RZ, UR31 ;  /* 0x0000001fffe37e24 */ /* 0x008fc8000f8e00ff */
[----:B------:R3:W-:Y:S01]  /*5510*/  SYNCS.ARRIVE.TRANS64.A1T0 RZ, [R227+UR29], RZ ;  /* 0x000000ffe3ff79a7 */ /* 0x0007e2000810001d */
[----:B------:R-:W-:Y:S02]  /*5520*/  WARPGROUP.DEPBAR.LE gsb0, 0x0 ;  /* 0x00008000000079c5 */ /* 0x000fe40000010000 */
[----:B------:R-:W4:Y:S02]  /*5530*/  LDC R24, c[0x0][0x28c] ;  /* 0x0000a300ff187b82 */ /* 0x000f240000000800 */
[----:B----4-:R-:W-:-:S13]  /*5540*/  ISETP.GE.AND P1, PT, R24, 0x1, PT ;  /* 0x000000011800780c */ /* 0x010fda0003f26270 */
[----:B---3--:R-:W-:Y:S05]  /*5550*/  @!P1 BRA `(.L_x_36) ;  /* 0x0000000000509947 */ /* 0x008fea0003800000 */
[----:B------:R-:W-:-:S06]  /*5560*/  UISETP.NE.AND UP0, UPT, UR27, 0x3, UPT ;  /* 0x000000031b00788c */ /* 0x000fcc000bf05270 */
[----:B------:R-:W-:-:S13]  /*5570*/  PLOP3.LUT P1, PT, PT, PT, UP0, 0x80, 0x0 ;  /* 0x000000000000781c */ /* 0x000fda0003f2f008 */
[----:B------:R-:W-:Y:S05]  /*5580*/  @!P1 BRA `(.L_x_37) ;  /* 0x0000000000049947 */ /* 0x000fea0003800000 */
[----:B------:R-:W-:Y:S01]  /*5590*/  BPT.TRAP 0x1 ;  /* 0x000000040000795c */ /* 0x000fe20000300000 */
.L_x_37:
[----:B------:R-:W3:Y:S01]  /*55a0*/  LDL R227, [R1+0x7c] ;  /* 0x00007c0001e37983 */ /* 0x000ee20000100800 */
[----:B------:R-:W-:-:S05]  /*55b0*/  VOTEU.ANY UP0, P0 ;  /* 0x00000000003f7886 */ /* 0x000fca0000000100 */
[----:B------:R-:W-:Y:S02]  /*55c0*/  @UP0 UIADD3 UR6, UR16, UR5, URZ ;  /* 0x0000000510060290 */ /* 0x000fe4000fffe03f */
[----:B------:R-:W-:-:S04]  /*55d0*/  UISETP.GT.U32.AND UP0, UPT, UR13, 0x1, UPT ;  /* 0x000000010d00788c */ /* 0x000fc8000bf04070 */
[----:B------:R-:W-:Y:S02]  /*55e0*/  IMAD.U32 R24, RZ, RZ, UR6 ;  /* 0x00000006ff187e24 */ /* 0x000fe4000f8e00ff */
[----:B------:R-:W-:Y:S01]  /*55f0*/  IMAD.U32 R27, RZ, RZ, UR6 ;  /* 0x00000006ff1b7e24 */ /* 0x000fe2000f8e00ff */
[----:B------:R-:W-:Y:S01]  /*5600*/  PLOP3.LUT P1, PT, PT, PT, UP0, 0x80, 0x0 ;  /* 0x000000000000781c */ /* 0x000fe20003f2f008 */
[----:B------:R-:W-:-:S05]  /*5610*/  @P0 IMAD.WIDE.U32 R24, R24, -0x33333333, RZ ;  /* 0xcccccccd18180825 */ /* 0x000fca00078e00ff */
[----:B------:R-:W-:-:S05]  /*5620*/  @P0 SHF.R.U32.HI R24, RZ, 0x2, R25 ;  /* 0x00000002ff180819 */ /* 0x000fca0000011619 */
[----:B------:R-:W-:-:S05]  /*5630*/  @P0 IMAD R24, R24, -0x5, R27 ;  /* 0xfffffffb18180824 */ /* 0x000fca00078e021b */
[----:B------:R-:W-:-:S05]  /*5640*/  @P0 LEA R24, R24, UR12, 0x3 ;  /* 0x0000000c18180c11 */ /* 0x000fca000f8e18ff */
[----:B------:R-:W-:-:S05]  /*5650*/  @P0 VIADD R24, R24, 0x28 ;  /* 0x0000002818180836 */ /* 0x000fca0000000000 */
[----:B---3--:R-:W-:-:S04]  /*5660*/  @P0 PRMT R24, R227, 0x654, R24 ;  /* 0x00000654e3180816 */ /* 0x008fc80000000018 */
[----:B------:R3:W-:Y:S01]  /*5670*/  @P0 SYNCS.ARRIVE.TRANS64.RED.A1T0 RZ, [R24+URZ], RZ ;  /* 0x000000ff18ff09a7 */ /* 0x0007e2000810043f */
[----:B------:R-:W-:Y:S05]  /*5680*/  @P1 BRA `(.L_x_36) ;  /* 0x0000000000041947 */ /* 0x000fea0003800000 */
[----:B------:R-:W-:Y:S01]  /*5690*/  BPT.TRAP 0x1 ;  /* 0x000000040000795c */ /* 0x000fe20000300000 */
.L_x_36:
[----:B------:R-:W4:Y:S01]  /*56a0*/  S2R R25, SR_TID.X ;  /* 0x0000000000197919 */ /* 0x000f220000002100 */
[----:B---3--:R-:W-:Y:S01]  /*56b0*/  IMAD.U32 R24, RZ, RZ, UR30 ;  /* 0x0000001eff187e24 */ /* 0x008fe2000f8e00ff */
[----:B------:R-:W-:Y:S01]  /*56c0*/  UIADD3 UR5, UR28, UR5, URZ ;  /* 0x000000051c057290 */ /* 0x000fe2000fffe03f */
[----:B------:R-:W3:Y:S01]  /*56d0*/  LDC R35, c[0x0][0x288] ;  /* 0x0000a200ff237b82 */ /* 0x000ee20000000800 */
[----:B------:R-:W-:Y:S02]  /*56e0*/  UISETP.GE.U32.AND UP1, UPT, UR28, 0x5, UPT ;  /* 0x000000051c00788c */ /* 0x000fe4000bf26070 */
[----:B------:R-:W-:Y:S01]  /*56f0*/  SHF.L.U32 R24, R24, 0x1f, RZ ;  /* 0x0000001f18187819 */ /* 0x000fe200000006ff */
[----:B------:R-:W-:Y:S02]  /*5700*/  UISETP.GT.U32.AND UP0, UPT, UR5, 0x4, UPT ;  /* 0x000000040500788c */ /* 0x000fe4000bf04070 */
[----:B------:R-:W-:Y:S01]  /*5710*/  UIMAD.WIDE.U32 UR6, UR5, -0x33333333, URZ ;  /* 0xcccccccd050678a5 */ /* 0x000fe2000f8e003f */
[----:B------:R-:W0:Y:S01]  /*5720*/  SYNCS.PHASECHK.TRANS64.TRYWAIT P1, [UR17+0x8], R24 ;  /* 0x00000818ff0075a7 */ /* 0x000e220008020151 */
[----:B------:R-:W-:-:S02]  /*5730*/  UISETP.LT.U32.AND UP0, UPT, UR28, 0x5, UP0 ;  /* 0x000000051c00788c */ /* 0x000fc40008701070 */
[----:B------:R-:W-:Y:S02]  /*5740*/  USHF.R.U32.HI UR6, URZ, 0x2, UR7 ;  /* 0x000000023f067899 */ /* 0x000fe40008011607 */
[----:B------:R-:W-:Y:S02]  /*5750*/  USEL UR8, URZ, 0x1, !UP0 ;  /* 0x000000013f087887 */ /* 0x000fe4000c000000 */
[----:B------:R-:W-:Y:S02]  /*5760*/  UIMAD UR5, UR6, -0x5, UR5 ;  /* 0xfffffffb060578a4 */ /* 0x000fe4000f8e0205 */
[----:B------:R-:W-:-:S04]  /*5770*/  ULOP3.LUT UR4, UR4, UR8, URZ, 0x3c, !UPT ;  /* 0x0000000804047292 */ /* 0x000fc8000f8e3c3f */
[----:B------:R-:W-:Y:S01]  /*5780*/  @UP1 ULOP3.LUT UR4, UR4, 0x1, UR6, 0x78, !UPT ;  /* 0x0000000104041892 */ /* 0x000fe2000f8e7806 */
[----:B----4-:R-:W-:-:S04]  /*5790*/  SHF.R.S32.HI R26, RZ, 0x1f, R25 ;  /* 0x0000001fff1a7819 */ /* 0x010fc80000011419 */
[----:B------:R-:W-:-:S04]  /*57a0*/  LEA.HI R26, R26, R25, RZ, 0x7 ;  /* 0x000000191a1a7211 */ /* 0x000fc800078f38ff */
[----:B------:R-:W-:-:S05]  /*57b0*/  LOP3.LUT R26, R26, 0xffffff80, RZ, 0xc0, !PT ;  /* 0xffffff801a1a7812 */ /* 0x000fca00078ec0ff */
[----:B------:R-:W-:-:S05]  /*57c0*/  IMAD.IADD R26, R25, 0x1, -R26 ;  /* 0x00000001191a7824 */ /* 0x000fca00078e0a1a */
[----:B------:R-:W-:-:S04]  /*57d0*/  SHF.R.S32.HI R25, RZ, 0x1f, R26 ;  /* 0x0000001fff197819 */ /* 0x000fc8000001141a */
[----:B------:R-:W-:-:S04]  /*57e0*/  LEA.HI R25, R25, R26, RZ, 0x2 ;  /* 0x0000001a19197211 */ /* 0x000fc800078f10ff */
[----:B------:R-:W-:-:S05]  /*57f0*/  LOP3.LUT R25, R25, 0xfffffffc, RZ, 0xc0, !PT ;  /* 0xfffffffc19197812 */ /* 0x000fca00078ec0ff */
[----:B------:R-:W-:-:S04]  /*5800*/  IMAD.IADD R40, R26, 0x1, -R25 ;  /* 0x000000011a287824 */ /* 0x000fc800078e0a19 */
[----:B------:R-:W-:Y:S01]  /*5810*/  IMAD.SHL.U32 R32, R40, 0x2, RZ ;  /* 0x0000000228207824 */ /* 0x000fe200078e00ff */
[----:B0--3--:R-:W-:Y:S06]  /*5820*/  @!P1 BRA `(.L_x_38) ;  /* 0x000000a800b49947 */ /* 0x009fec0003800000 */
.L_x_325:
[----:B------:R3:W-:Y:S01]  /*5830*/  STL [R1+0xa4], R2 ;  /* 0x0000a40201007387 */ /* 0x0007e20000100800 */
[----:B------:R-:W-:Y:S01]  /*5840*/  ULDC UR8, c[0x0][0x284] ;  /* 0x0000a10000087ab9 */ /* 0x000fe20000000800 */
[----:B------:R-:W-:Y:S01]  /*5850*/  SHF.R.S32.HI R33, RZ, 0x1f, R32 ;  /* 0x0000001fff217819 */ /* 0x000fe20000011420 */
[----:B------:R-:W-:Y:S01]  /*5860*/  ULDC.64 UR6, c[0x0][0x5d0] ;  /* 0x0001740000067ab9 */ /* 0x000fe20000000a00 */
[----:B---3--:R-:W3:Y:S04]  /*5870*/  LDL.LU R2, [R1+0x8c] ;  /* 0x00008c0001027983 */ /* 0x008ee80000300800 */
[----:B-----5:R4:W-:Y:S04]  /*5880*/  STL [R1+0xa0], R0 ;  /* 0x0000a00001007387 */ /* 0x0209e80000100800 */
[----:B------:R-:W2:Y:S04]  /*5890*/  LDL R227, [R1+0x78] ;  /* 0x0000780001e37983 */ /* 0x000ea80000100800 */
[----:B----4-:R-:W4:Y:S01]  /*58a0*/  LDL R0, [R1+0x88] ;  /* 0x0000880001007983 */ /* 0x010f220000100800 */
[----:B---3--:R-:W-:-:S03]  /*58b0*/  IMAD.SHL.U32 R37, R2, 0x100, RZ ;  /* 0x0000010002257824 */ /* 0x008fc600078e00ff */
[----:B------:R3:W5:Y:S01]  /*58c0*/  LDL.LU R2, [R1+0xa4] ;  /* 0x0000a40001027983 */ /* 0x0007620000300800 */
[----:B----4-:R-:W-:-:S03]  /*58d0*/  IMAD.SHL.U32 R34, R0, 0x40, RZ ;  /* 0x0000004000227824 */ /* 0x010fc600078e00ff */
[----:B------:R3:W5:Y:S02]  /*58e0*/  LDL.LU R0, [R1+0xa0] ;  /* 0x0000a00001007983 */ /* 0x0007640000300800 */
[----:B------:R-:W-:Y:S02]  /*58f0*/  ISETP.GE.AND P1, PT, R34, UR8, PT ;  /* 0x0000000822007c0c */ /* 0x000fe4000bf26270 */
[----:B--2---:R-:W-:Y:S02]  /*5900*/  SHF.R.S32.HI R38, RZ, 0x1f, R227 ;  /* 0x0000001fff267819 */ /* 0x004fe400000114e3 */
[----:B------:R-:W-:Y:S01]  /*5910*/  ISETP.GE.OR P1, PT, R37, R35, P1 ;  /* 0x000000232500720c */ /* 0x000fe20000f26670 */
[----:B0-----:R-:W-:-:S04]  /*5920*/  IMAD.WIDE.U32 R24, R227, UR6, R32 ;  /* 0x00000006e3187c25 */ /* 0x001fc8000f8e0020 */
[----:B------:R-:W-:Y:S01]  /*5930*/  IMAD R26, R38, UR6, RZ ;  /* 0x00000006261a7c24 */ /* 0x000fe2000f8e02ff */
[----:B------:R-:W-:Y:S02]  /*5940*/  SHF.R.S32.HI R36, RZ, 0x1f, R37 ;  /* 0x0000001fff247819 */ /* 0x000fe40000011425 */
[----:B------:R-:W-:Y:S01]  /*5950*/  IADD3 R24, P2, R37, R24, RZ ;  /* 0x0000001825187210 */ /* 0x000fe20007f5e0ff */
[----:B------:R-:W-:-:S05]  /*5960*/  IMAD R27, R227, UR7, R26 ;  /* 0x00000007e31b7c24 */ /* 0x000fca000f8e021a */
[----:B------:R-:W-:Y:S01]  /*5970*/  IADD3.X R25, R36, R25, R27, P2, !PT ;  /* 0x0000001924197210 */ /* 0x000fe200017fe41b */
[----:B---3--:R-:W-:Y:S06]  /*5980*/  @P1 BRA `(.L_x_39) ;  /* 0x0000008c00cc1947 */ /* 0x008fec0003800000 */
[----:B------:R0:W-:Y:S01]  /*5990*/  STL.64 [R1+0xa8], R4 ;  /* 0x0000a80401007387 */ /* 0x0001e20000100a00 */
[----:B------:R-:W2:Y:S01]  /*59a0*/  LDC.64 R28, c[0x0][0x5c8] ;  /* 0x00017200ff1c7b82 */ /* 0x000ea20000000a00 */
[----:B------:R-:W-:Y:S02]  /*59b0*/  ULDC.64 UR6, c[0x0][0x5c0] ;  /* 0x0001700000067ab9 */ /* 0x000fe40000000a00 */
[----:B0-----:R-:W3:Y:S04]  /*59c0*/  LDL.64 R4, [R1+0x90] ;  /* 0x0000900001047983 */ /* 0x001ee80000100a00 */
[----:B-----5:R0:W-:Y:S04]  /*59d0*/  STL [R1+0xa4], R2 ;  /* 0x0000a40201007387 */ /* 0x0201e80000100800 */
[----:B0-----:R-:W3:Y:S04]  /*59e0*/  LDL.LU R2, [R1+0x88] ;  /* 0x0000880001027983 */ /* 0x001ee80000300800 */
[----:B------:R0:W-:Y:S04]  /*59f0*/  STL [R1+0xa0], R0 ;  /* 0x0000a00001007387 */ /* 0x0001e80000100800 */
[----:B0-----:R-:W4:Y:S01]  /*5a00*/  LDL R0, [R1+0x98] ;  /* 0x0000980001007983 */ /* 0x001f220000100800 */
[----:B---3--:R-:W-:-:S03]  /*5a10*/  IMAD.WIDE R30, R2, 0x40, R4 ;  /* 0x00000040021e7825 */ /* 0x008fc600078e0204 */
[----:B------:R0:W5:Y:S04]  /*5a20*/  LDL.LU.64 R4, [R1+0xa8] ;  /* 0x0000a80001047983 */ /* 0x0001680000300a00 */
[----:B------:R0:W5:Y:S01]  /*5a30*/  LDL.LU R2, [R1+0xa4] ;  /* 0x0000a40001027983 */ /* 0x0001620000300800 */
[-C--:B--2---:R-:W-:Y:S02]  /*5a40*/  IMAD R26, R31, R28.reuse, RZ ;  /* 0x0000001c1f1a7224 */ /* 0x084fe400078e02ff */
[----:B------:R-:W-:-:S04]  /*5a50*/  IMAD.WIDE.U32 R24, R30, R28, R24 ;  /* 0x0000001c1e187225 */ /* 0x000fc800078e0018 */
[----:B------:R-:W-:Y:S01]  /*5a60*/  IMAD R27, R30, R29, R26 ;  /* 0x0000001d1e1b7224 */ /* 0x000fe200078e021a */
[----:B------:R-:W-:Y:S01]  /*5a70*/  LEA R26, P1, R28, R24, 0x3 ;  /* 0x000000181c1a7211 */ /* 0x000fe200078218ff */
[----:B----4-:R-:W-:Y:S01]  /*5a80*/  IMAD.IADD R39, R0, 0x1, -R34 ;  /* 0x0000000100277824 */ /* 0x010fe200078e0a22 */
[----:B------:R-:W-:Y:S01]  /*5a90*/  IADD3 R24, P2, R24, UR6, RZ ;  /* 0x0000000618187c10 */ /* 0x000fe2000ff5e0ff */
[----:B------:R0:W5:Y:S01]  /*5aa0*/  LDL.LU R0, [R1+0xa0] ;  /* 0x0000a00001007983 */ /* 0x0001620000300800 */
[----:B------:R-:W-:Y:S01]  /*5ab0*/  IMAD.IADD R27, R25, 0x1, R27 ;  /* 0x00000001191b7824 */ /* 0x000fe200078e021b */
[----:B------:R-:W-:-:S04]  /*5ac0*/  IADD3 R26, P4, R26, UR6, RZ ;  /* 0x000000061a1a7c10 */ /* 0x000fc8000ff9e0ff */
[----:B------:R-:W-:Y:S01]  /*5ad0*/  LEA.HI.X R29, R28, R27, R29, 0x3, P1 ;  /* 0x0000001b1c1d7211 */ /* 0x000fe200008f1c1d */
[----:B------:R-:W-:Y:S01]  /*5ae0*/  IMAD R28, R40, -0x2, R35 ;  /* 0xfffffffe281c7824 */ /* 0x000fe200078e0223 */
[----:B------:R-:W-:Y:S01]  /*5af0*/  FSETP.NEU.AND P1, PT, RZ, UR25, PT ;  /* 0x00000019ff007c0b */ /* 0x000fe2000bf2d000 */
[----:B------:R-:W-:Y:S01]  /*5b00*/  BSSY B0, `(.L_x_39) ;  /* 0x00008db000007945 */ /* 0x000fe20003800000 */
[----:B------:R-:W-:Y:S02]  /*5b10*/  IADD3.X R25, R27, UR7, RZ, P2, !PT ;  /* 0x000000071b197c10 */ /* 0x000fe400097fe4ff */
[----:B------:R-:W-:Y:S01]  /*5b20*/  IADD3.X R27, R29, UR7, RZ, P4, !PT ;  /* 0x000000071d1b7c10 */ /* 0x000fe2000a7fe4ff */
[----:B------:R-:W-:-:S08]  /*5b30*/  IMAD.IADD R34, R28, 0x1, -R37 ;  /* 0x000000011c227824 */ /* 0x000fd000078e0a25 */
[----:B0-----:R-:W-:Y:S05]  /*5b40*/  @!P1 BRA `(.L_x_40) ;  /* 0x0000006800d89947 */ /* 0x001fea0003800000 */
[----:B------:R-:W-:Y:S01]  /*5b50*/  ULDC.64 UR6, c[0x0][0x5b8] ;  /* 0x00016e0000067ab9 */ /* 0x000fe20000000a00 */
[----:B------:R-:W-:Y:S01]  /*5b60*/  ULDC.64 UR8, c[0x0][0x5a8] ;  /* 0x00016a0000087ab9 */ /* 0x000fe20000000a00 */
[----:B------:R-:W-:Y:S01]  /*5b70*/  IMAD.WIDE.U32 R32, R227, UR6, R32 ;  /* 0x00000006e3207c25 */ /* 0x000fe2000f8e0020 */
[----:B------:R-:W-:Y:S03]  /*5b80*/  BSSY B1, `(.L_x_41) ;  /* 0x0000010000017945 */ /* 0x000fe60003800000 */
[----:B------:R-:W-:Y:S01]  /*5b90*/  IMAD R28, R38, UR6, RZ ;  /* 0x00000006261c7c24 */ /* 0x000fe2000f8e02ff */
[----:B------:R-:W-:-:S03]  /*5ba0*/  IADD3 R32, P1, R37, R32, RZ ;  /* 0x0000002025207210 */ /* 0x000fc60007f3e0ff */
[----:B------:R-:W-:Y:S01]  /*5bb0*/  IMAD R29, R227, UR7, R28 ;  /* 0x00000007e31d7c24 */ /* 0x000fe2000f8e021c */
[----:B------:R-:W-:Y:S02]  /*5bc0*/  ULDC.64 UR6, c[0x0][0x5b0] ;  /* 0x00016c0000067ab9 */ /* 0x000fe40000000a00 */
[----:B------:R-:W-:Y:S02]  /*5bd0*/  IMAD R35, R31, UR6, RZ ;  /* 0x000000061f237c24 */ /* 0x000fe4000f8e02ff */
[----:B------:R-:W-:Y:S02]  /*5be0*/  IADD3.X R33, R36, R33, R29, P1, !PT ;  /* 0x0000002124217210 */ /* 0x000fe40000ffe41d */
[----:B------:R-:W-:Y:S01]  /*5bf0*/  ISETP.GE.AND P1, PT, R39, 0x1, PT ;  /* 0x000000012700780c */ /* 0x000fe20003f26270 */
[C---:B------:R-:W-:Y:S02]  /*5c00*/  IMAD R35, R30.reuse, UR7, R35 ;  /* 0x000000071e237c24 */ /* 0x040fe4000f8e0223 */
[----:B------:R-:W-:Y:S01]  /*5c10*/  IMAD.WIDE.U32 R28, R30, UR6, R32 ;  /* 0x000000061e1c7c25 */ /* 0x000fe2000f8e0020 */
[----:B------:R-:W-:-:S02]  /*5c20*/  ISETP.LT.OR P5, PT, R34, 0x1, !P1 ;  /* 0x000000012200780c */ /* 0x000fc40004fa1670 */
[----:B------:R-:W-:-:S04]  /*5c30*/  IADD3 R28, P2, R28, UR8, RZ ;  /* 0x000000081c1c7c10 */ /* 0x000fc8000ff5e0ff */
[--C-:B------:R-:W-:Y:S02]  /*5c40*/  IADD3.X R29, R29, UR9, R35.reuse, P2, !PT ;  /* 0x000000091d1d7c10 */ /* 0x100fe400097fe423 */
[----:B------:R-:W-:-:S05]  /*5c50*/  PRMT R35, RZ, 0x7610, R35 ;  /* 0x00007610ff237816 */ /* 0x000fca0000000023 */
[----:B------:R-:W-:Y:S05]  /*5c60*/  @P5 BRA `(.L_x_42) ;  /* 0x0000000000045947 */ /* 0x000fea0003800000 */
[----:B------:R0:W5:Y:S02]  /*5c70*/  LDG.E.U8 R35, desc[UR22][R28.64] ;  /* 0x000000161c237981 */ /* 0x000164000c1e1100 */
.L_x_42:
[----:B------:R-:W-:Y:S05]  /*5c80*/  BSYNC B1 ;  /* 0x0000000000017941 */ /* 0x000fea0003800000 */
.L_x_41:
[----:B-----5:R-:W-:Y:S01]  /*5c90*/  LOP3.LUT R35, R35, 0xff, RZ, 0xc0, !PT ;  /* 0x000000ff23237812 */ /* 0x020fe200078ec0ff */
[----:B------:R-:W-:Y:S01]  /*5ca0*/  BSSY B1, `(.L_x_43) ;  /* 0x000000b000017945 */ /* 0x000fe20003800000 */
[----:B------:R-:W-:Y:S02]  /*5cb0*/  ISETP.LT.OR P4, PT, R34, 0x2, !P1 ;  /* 0x000000022200780c */ /* 0x000fe40004f81670 */
[----:B------:R-:W-:-:S05]  /*5cc0*/  F2FP.F16.E5M2.UNPACK_B R35, R35 ;  /* 0x00000023ff23723e */ /* 0x000fca00020004ff */
[----:B------:R-:W-:-:S05]  /*5cd0*/  HADD2.F32 R35, -RZ, R35.H0_H0 ;  /* 0x20000023ff237230 */ /* 0x000fca0000004100 */
[----:B------:R-:W-:-:S04]  /*5ce0*/  FMUL R35, R35, UR25 ;  /* 0x0000001923237c20 */ /* 0x000fc80008400000 */
[----:B------:R-:W-:-:S05]  /*5cf0*/  FFMA R35, R226, UR24, R35 ;  /* 0x00000018e2237c23 */ /* 0x000fca0008000023 */
[----:B------:R-:W-:Y:S02]  /*5d00*/  F2FP.SATFINITE.E5M2.F32.PACK_AB_MERGE_C R37, RZ, R35, RZ ;  /* 0x00000023ff25723e */ /* 0x000fe400048060ff */
[----:B------:R-:W-:-:S03]  /*5d10*/  PRMT R35, RZ, 0x7610, R35 ;  /* 0x00007610ff237816 */ /* 0x000fc60000000023 */
[----:B------:R2:W-:Y:S01]  /*5d20*/  @!P5 STG.E.U8 desc[UR22][R24.64], R37 ;  /* 0x000000251800d986 */ /* 0x0005e2000c101116 */
[----:B------:R-:W-:Y:S05]  /*5d30*/  @P4 BRA `(.L_x_44) ;  /* 0x0000000000044947 */ /* 0x000fea0003800000 */
[----:B------:R3:W5:Y:S02]  /*5d40*/  LDG.E.U8 R35, desc[UR22][R28.64+0x1] ;  /* 0x000001161c237981 */ /* 0x000764000c1e1100 */
.L_x_44:
[----:B------:R-:W-:Y:S05]  /*5d50*/  BSYNC B1 ;  /* 0x0000000000017941 */ /* 0x000fea0003800000 */
.L_x_43:
[----:B-----5:R-:W-:Y:S01]  /*5d60*/  LOP3.LUT R35, R35, 0xff, RZ, 0xc0, !PT ;  /* 0x000000ff23237812 */ /* 0x020fe200078ec0ff */
[----:B------:R-:W-:Y:S01]  /*5d70*/  BSSY B1, `(.L_x_45) ;  /* 0x0000013000017945 */ /* 0x000fe20003800000 */
[----:B--2---:R-:W-:Y:S02]  /*5d80*/  IADD3 R37, P2, R30, 0x8, RZ ;  /* 0x000000081e257810 */ /* 0x004fe40007f5e0ff */
[----:B------:R-:W-:-:S03]  /*5d90*/  F2FP.F16.E5M2.UNPACK_B R35, R35 ;  /* 0x00000023ff23723e */ /* 0x000fc600020004ff */
[----:B------:R-:W-:Y:S01]  /*5da0*/  IMAD.X R31, RZ, RZ, R31, P2 ;  /* 0x000000ffff1f7224 */ /* 0x000fe200010e061f */
[----:B------:R-:W-:Y:S01]  /*5db0*/  ISETP.GE.AND P2, PT, R39, 0x9, PT ;  /* 0x000000092700780c */ /* 0x000fe20003f46270 */
[----:B------:R-:W-:Y:S02]  /*5dc0*/  HADD2.F32 R35, -RZ, R35.H0_H0 ;  /* 0x20000023ff237230 */ /* 0x000fe40000004100 */
[----:B------:R-:W-:Y:S01]  /*5dd0*/  IMAD R36, R31, UR6, RZ ;  /* 0x000000061f247c24 */ /* 0x000fe2000f8e02ff */
[----:B------:R-:W-:Y:S01]  /*5de0*/  ISETP.LT.OR P5, PT, R34, 0x1, !P2 ;  /* 0x000000012200780c */ /* 0x000fe200057a1670 */
[----:B------:R-:W-:-:S04]  /*5df0*/  IMAD.WIDE.U32 R32, R37, UR6, R32 ;  /* 0x0000000625207c25 */ /* 0x000fc8000f8e0020 */
[----:B------:R-:W-:Y:S01]  /*5e00*/  FMUL R30, R35, UR25 ;  /* 0x00000019231e7c20 */ /* 0x000fe20008400000 */
[----:B------:R-:W-:-:S03]  /*5e10*/  IMAD R37, R37, UR7, R36 ;  /* 0x0000000725257c24 */ /* 0x000fc6000f8e0224 */
[----:B------:R-:W-:Y:S01]  /*5e20*/  FFMA R225, R225, UR24, R30 ;  /* 0x00000018e1e17c23 */ /* 0x000fe2000800001e */
[----:B------:R-:W-:Y:S02]  /*5e30*/  IADD3 R30, P6, R32, UR8, RZ ;  /* 0x00000008201e7c10 */ /* 0x000fe4000ffde0ff */
[----:B------:R-:W-:Y:S02]  /*5e40*/  PRMT R32, RZ, 0x7610, R32 ;  /* 0x00007610ff207816 */ /* 0x000fe40000000020 */
[----:B------:R-:W-:Y:S02]  /*5e50*/  F2FP.SATFINITE.E5M2.F32.PACK_AB_MERGE_C R225, RZ, R225, RZ ;  /* 0x000000e1ffe1723e */ /* 0x000fe400048060ff */
[----:B------:R-:W-:-:S03]  /*5e60*/  IADD3.X R31, R33, UR9, R37, P6, !PT ;  /* 0x00000009211f7c10 */ /* 0x000fc6000b7fe425 */
[----:B------:R2:W-:Y:S01]  /*5e70*/  @!P4 STG.E.U8 desc[UR22][R24.64+0x1], R225 ;  /* 0x000001e11800c986 */ /* 0x0005e2000c101116 */
[----:B------:R-:W-:Y:S05]  /*5e80*/  @P5 BRA `(.L_x_46) ;  /* 0x0000000000045947 */ /* 0x000fea0003800000 */
[----:B------:R4:W5:Y:S02]  /*5e90*/  LDG.E.U8 R32, desc[UR22][R30.64] ;  /* 0x000000161e207981 */ /* 0x000964000c1e1100 */
.L_x_46:
[----:B------:R-:W-:Y:S05]  /*5ea0*/  BSYNC B1 ;  /* 0x0000000000017941 */ /* 0x000fea0003800000 */
.L_x_45:
[----:B-----5:R-:W-:Y:S01]  /*5eb0*/  LOP3.LUT R32, R32, 0xff, RZ, 0xc0, !PT ;  /* 0x000000ff20207812 */ /* 0x020fe200078ec0ff */
[----:B------:R-:W-:Y:S01]  /*5ec0*/  BSSY B1, `(.L_x_47) ;  /* 0x000000b000017945 */ /* 0x000fe20003800000 */
[----:B------:R-:W-:Y:S02]  /*5ed0*/  ISETP.LT.OR P4, PT, R34, 0x2, !P2 ;  /* 0x000000022200780c */ /* 0x000fe40005781670 */
[----:B------:R-:W-:-:S05]  /*5ee0*/  F2FP.F16.E5M2.UNPACK_B R32, R32 ;  /* 0x00000020ff20723e */ /* 0x000fca00020004ff */
[----:B------:R-:W-:-:S05]  /*5ef0*/  HADD2.F32 R32, -RZ, R32.H0_H0 ;  /* 0x20000020ff207230 */ /* 0x000fca0000004100 */
[----:B------:R-:W-:Y:S01]  /*5f00*/  FMUL R33, R32, UR25 ;  /* 0x0000001920217c20 */ /* 0x000fe20008400000 */
[----:B------:R-:W-:-:S03]  /*5f10*/  PRMT R32, RZ, 0x7610, R32 ;  /* 0x00007610ff207816 */ /* 0x000fc60000000020 */
[----:B------:R-:W-:-:S05]  /*5f20*/  FFMA R33, R224, UR24, R33 ;  /* 0x00000018e0217c23 */ /* 0x000fca0008000021 */
[----:B------:R-:W-:-:S05]  /*5f30*/  F2FP.SATFINITE.E5M2.F32.PACK_AB_MERGE_C R33, RZ, R33, RZ ;  /* 0x00000021ff21723e */ /* 0x000fca00048060ff */
[----:B------:R0:W-:Y:S01]  /*5f40*/  @!P5 STG.E.U8 desc[UR22][R26.64], R33 ;  /* 0x000000211a00d986 */ /* 0x0001e2000c101116 */
[----:B------:R-:W-:Y:S05]  /*5f50*/  @P4 BRA `(.L_x_48) ;  /* 0x0000000000044947 */ /* 0x000fea0003800000 */
[----:B------:R0:W5:Y:S02]  /*5f60*/  LDG.E.U8 R32, desc[UR22][R30.64+0x1] ;  /* 0x000001161e207981 */ /* 0x000164000c1e1100 */
.L_x_48:
[----:B------:R-:W-:Y:S05]  /*5f70*/  BSYNC B1 ;  /* 0x0000000000017941 */ /* 0x000fea0003800000 */
.L_x_47:
[----:B-----5:R-:W-:Y:S01]  /*5f80*/  LOP3.LUT R32, R32, 0xff, RZ, 0xc0, !PT ;  /* 0x000000ff20207812 */ /* 0x020fe200078ec0ff */
[----:B------:R-:W-:Y:S01]  /*5f90*/  BSSY B1, `(.L_x_49) ;  /* 0x000000b000017945 */ /* 0x000fe20003800000 */
[----:B------:R-:W-:Y:S02]  /*5fa0*/  ISETP.LT.OR P5, PT, R34, 0x9, !P1 ;  /* 0x000000092200780c */ /* 0x000fe40004fa1670 */
[----:B------:R-:W-:-:S05]  /*5fb0*/  F2FP.F16.E5M2.UNPACK_B R32, R32 ;  /* 0x00000020ff20723e */ /* 0x000fca00020004ff */
[----:B------:R-:W-:-:S05]  /*5fc0*/  HADD2.F32 R32, -RZ, R32.H0_H0 ;  /* 0x20000020ff207230 */ /* 0x000fca0000004100 */
[----:B------:R-:W-:-:S04]  /*5fd0*/  FMUL R32, R32, UR25 ;  /* 0x0000001920207c20 */ /* 0x000fc80008400000 */
[----:B------:R-:W-:-:S05]  /*5fe0*/  FFMA R32, R223, UR24, R32 ;  /* 0x00000018df207c23 */ /* 0x000fca0008000020 */
[----:B0-----:R-:W-:Y:S02]  /*5ff0*/  F2FP.SATFINITE.E5M2.F32.PACK_AB_MERGE_C R33, RZ, R32, RZ ;  /* 0x00000020ff21723e */ /* 0x001fe400048060ff */
[----:B------:R-:W-:-:S03]  /*6000*/  PRMT R32, RZ, 0x7610, R32 ;  /* 0x00007610ff207816 */ /* 0x000fc60000000020 */
[----:B------:R0:W-:Y:S01]  /*6010*/  @!P4 STG.E.U8 desc[UR22][R26.64+0x1], R33 ;  /* 0x000001211a00c986 */ /* 0x0001e2000c101116 */
[----:B------:R-:W-:Y:S05]  /*6020*/  @P5 BRA `(.L_x_50) ;  /* 0x0000000000045947 */ /* 0x000fea0003800000 */
[----:B------:R0:W5:Y:S02]  /*6030*/  LDG.E.U8 R32, desc[UR22][R28.64+0x8] ;  /* 0x000008161c207981 */ /* 0x000164000c1e1100 */
.L_x_50:
[----:B------:R-:W-:Y:S05]  /*6040*/  BSYNC B1 ;  /* 0x0000000000017941 */ /* 0x000fea0003800000 */
.L_x_49:
[----:B-----5:R-:W-:Y:S01]  /*6050*/  LOP3.LUT R32, R32, 0xff, RZ, 0xc0, !PT ;  /* 0x000000ff20207812 */ /* 0x020fe200078ec0ff */
[----:B------:R-:W-:Y:S01]  /*6060*/  BSSY B1, `(.L_x_51) ;  /* 0x000000b000017945 */ /* 0x000fe20003800000 */
[----:B------:R-:W-:Y:S02]  /*6070*/  ISETP.LT.OR P4, PT, R34, 0xa, !P1 ;  /* 0x0000000a2200780c */ /* 0x000fe40004f81670 */
[----:B------:R-:W-:-:S05]  /*6080*/  F2FP.F16.E5M2.UNPACK_B R32, R32 ;  /* 0x00000020ff20723e */ /* 0x000fca00020004ff */
[----:B------:R-:W-:-:S05]  /*6090*/  HADD2.F32 R32, -RZ, R32.H0_H0 ;  /* 0x20000020ff207230 */ /* 0x000fca0000004100 */
[----:B0-----:R-:W-:Y:S01]  /*60a0*/  FMUL R33, R32, UR25 ;  /* 0x0000001920217c20 */ /* 0x001fe20008400000 */
[----:B------:R-:W-:-:S03]  /*60b0*/  PRMT R32, RZ, 0x7610, R32 ;  /* 0x00007610ff207816 */ /* 0x000fc60000000020 */
[----:B------:R-:W-:-:S05]  /*60c0*/  FFMA R33, R222, UR24, R33 ;  /* 0x00000018de217c23 */ /* 0x000fca0008000021 */
[----:B------:R-:W-:-:S05]  /*60d0*/  F2FP.SATFINITE.E5M2.F32.PACK_AB_MERGE_C R33, RZ, R33, RZ ;  /* 0x00000021ff21723e */ /* 0x000fca00048060ff */
[----:B------:R0:W-:Y:S01]  /*60e0*/  @!P5 STG.E.U8 desc[UR22][R24.64+0x8], R33 ;  /* 0x000008211800d986 */ /* 0x0001e2000c101116 */
[----:B------:R-:W-:Y:S05]  /*60f0*/  @P4 BRA `(.L_x_52) ;  /* 0x0000000000044947 */ /* 0x000fea0003800000 */
[----:B------:R0:W5:Y:S02]  /*6100*/  LDG.E.U8 R32, desc[UR22][R28.64+0x9] ;  /* 0x000009161c207981 */ /* 0x000164000c1e1100 */
.L_x_52:
[----:B------:R-:W-:Y:S05]  /*6110*/  BSYNC B1 ;  /* 0x0000000000017941 */ /* 0x000fea0003800000 */
.L_x_51:
        /* <DEDUP_REMOVED lines=12> */
.L_x_54:
[----:B------:R-:W-:Y:S05]  /*61e0*/  BSYNC B1 ;  /* 0x0000000000017941 */ /* 0x000fea0003800000 */
.L_x_53:
        /* <DEDUP_REMOVED lines=12> */
.L_x_56:
[----:B------:R-:W-:Y:S05]  /*62b0*/  BSYNC B1 ;  /* 0x0000000000017941 */ /* 0x000fea0003800000 */
.L_x_55:
        /* <DEDUP_REMOVED lines=12> */
.L_x_58:
[----:B------:R-:W-:Y:S05]  /*6380*/  BSYNC B1 ;  /* 0x0000000000017941 */ /* 0x000fea0003800000 */
.L_x_57:
        /* <DEDUP_REMOVED lines=12> */
.L_x_60:
[----:B------:R-:W-:Y:S05]  /*6450*/  BSYNC B1 ;  /* 0x0000000000017941 */ /* 0x000fea0003800000 */
.L_x_59:
        /* <DEDUP_REMOVED lines=12> */
.L_x_62:
[----:B------:R-:W-:Y:S05]  /*6520*/  BSYNC B1 ;  /* 0x0000000000017941 */ /* 0x000fea0003800000 */
.L_x_61:
        /* <DEDUP_REMOVED lines=12> */
.L_x_64:
[----:B------:R-:W-:Y:S05]  /*65f0*/  BSYNC B1 ;  /* 0x0000000000017941 */ /* 0x000fea0003800000 */
.L_x_63:
        /* <DEDUP_REMOVED lines=12> */
.L_x_66:
[----:B------:R-:W-:Y:S05]  /*66c0*/  BSYNC B1 ;  /* 0x0000000000017941 */ /* 0x000fea0003800000 */
.L_x_65:
        /* <DEDUP_REMOVED lines=12> */
.L_x_68:
[----:B------:R-:W-:Y:S05]  /*6790*/  BSYNC B1 ;  /* 0x0000000000017941 */ /* 0x000fea0003800000 */
.L_x_67:
        /* <DEDUP_REMOVED lines=12> */
.L_x_70:
[----:B------:R-:W-:Y:S05]  /*6860*/  BSYNC B1 ;  /* 0x0000000000017941 */ /* 0x000fea0003800000 */
.L_x_69:
        /* <DEDUP_REMOVED lines=12> */
.L_x_72:
[----:B------:R-:W-:Y:S05]  /*6930*/  BSYNC B1 ;  /* 0x0000000000017941 */ /* 0x000fea0003800000 */
.L_x_71:
        /* <DEDUP_REMOVED lines=12> */
.L_x_74:
[----:B------:R-:W-:Y:S05]  /*6a00*/  BSYNC B1 ;  /* 0x0000000000017941 */ /* 0x000fea0003800000 */
.L_x_73:
        /* <DEDUP_REMOVED lines=12> */
.L_x_76:
[----:B------:R-:W-:Y:S05]  /*6ad0*/  BSYNC B1 ;  /* 0x0000000000017941 */ /* 0x000fea0003800000 */
.L_x_75:
        /* <DEDUP_REMOVED lines=12> */
.L_x_78:
[----:B------:R-:W-:Y:S05]  /*6ba0*/  BSYNC B1 ;  /* 0x0000000000017941 */ /* 0x000fea0003800000 */
.L_x_77:
        /* <DEDUP_REMOVED lines=12> */
.L_x_80:
[----:B------:R-:W-:Y:S05]  /*6c70*/  BSYNC B1 ;  /* 0x0000000000017941 */ /* 0x000fea0003800000 */
.L_x_79:
        /* <DEDUP_REMOVED lines=12> */
.L_x_82:
[----:B------:R-:W-:Y:S05]  /*6d40*/  BSYNC B1 ;  /* 0x0000000000017941 */ /* 0x000fea0003800000 */
.L_x_81:
        /* <DEDUP_REMOVED lines=12> */
.L_x_84:
[----:B------:R-:W-:Y:S05]  /*6e10*/  BSYNC B1 ;  /* 0x0000000000017941 */ /* 0x000fea0003800000 */
.L_x_83:
        /* <DEDUP_REMOVED lines=12> */
.L_x_86:
[----:B------:R-:W-:Y:S05]  /*6ee0*/  BSYNC B1 ;  /* 0x0000000000017941 */ /* 0x000fea0003800000 */
.L_x_85:
        /* <DEDUP_REMOVED lines=12> */
.L_x_88:
[----:B------:R-:W-:Y:S05]  /*6fb0*/  BSYNC B1 ;  /* 0x0000000000017941 */ /* 0x000fea0003800000 */
.L_x_87:
        /* <DEDUP_REMOVED lines=12> */
.L_x_90:
[----:B------:R-:W-:Y:S05]  /*7080*/  BSYNC B1 ;  /* 0x0000000000017941 */ /* 0x000fea0003800000 */
.L_x_89:
        /* <DEDUP_REMOVED lines=12> */
.L_x_92:
[----:B------:R-:W-:Y:S05]  /*7150*/  BSYNC B1 ;  /* 0x0000000000017941 */ /* 0x000fea0003800000 */
.L_x_91:
        /* <DEDUP_REMOVED lines=12> */
.L_x_94:
[----:B------:R-:W-:Y:S05]  /*7220*/  BSYNC B1 ;  /* 0x0000000000017941 */ /* 0x000fea0003800000 */
.L_x_93:
        /* <DEDUP_REMOVED lines=12> */
.L_x_96:
[----:B------:R-:W-:Y:S05]  /*72f0*/  BSYNC B1 ;  /* 0x0000000000017941 */ /* 0x000fea0003800000 */
.L_x_95:
        /* <DEDUP_REMOVED lines=12> */
.L_x_98:
[----:B------:R-:W-:Y:S05]  /*73c0*/  BSYNC B1 ;  /* 0x0000000000017941 */ /* 0x000fea0003800000 */
.L_x_97:
        /* <DEDUP_REMOVED lines=12> */
.L_x_100:
[----:B------:R-:W-:Y:S05]  /*7490*/  BSYNC B1 ;  /* 0x0000000000017941 */ /* 0x000fea0003800000 */
.L_x_99:
        /* <DEDUP_REMOVED lines=12> */
.L_x_102:
[----:B------:R-:W-:Y:S05]  /*7560*/  BSYNC B1 ;  /* 0x0000000000017941 */ /* 0x000fea0003800000 */
.L_x_101:
        /* <DEDUP_REMOVED lines=12> */
.L_x_104:
[----:B------:R-:W-:Y:S05]  /*7630*/  BSYNC B1 ;  /* 0x0000000000017941 */ /* 0x000fea0003800000 */
.L_x_103:
        /* <DEDUP_REMOVED lines=12> */
.L_x_106:
[----:B------:R-:W-:Y:S05]  /*7700*/  BSYNC B1 ;  /* 0x0000000000017941 */ /* 0x000fea0003800000 */
.L_x_105:
        /* <DEDUP_REMOVED lines=12> */
.L_x_108:
[----:B------:R-:W-:Y:S05]  /*77d0*/  BSYNC B1 ;  /* 0x0000000000017941 */ /* 0x000fea0003800000 */
.L_x_107:
        /* <DEDUP_REMOVED lines=12> */
.L_x_110:
[----:B------:R-:W-:Y:S05]  /*78a0*/  BSYNC B1 ;  /* 0x0000000000017941 */ /* 0x000fea0003800000 */
.L_x_109:
        /* <DEDUP_REMOVED lines=12> */
.L_x_112:
[----:B------:R-:W-:Y:S05]  /*7970*/  BSYNC B1 ;  /* 0x0000000000017941 */ /* 0x000fea0003800000 */
.L_x_111:
        /* <DEDUP_REMOVED lines=12> */
.L_x_114:
[----:B------:R-:W-:Y:S05]  /*7a40*/  BSYNC B1 ;  /* 0x0000000000017941 */ /* 0x000fea0003800000 */
.L_x_113:
        /* <DEDUP_REMOVED lines=12> */
.L_x_116:
[----:B------:R-:W-:Y:S05]  /*7b10*/  BSYNC B1 ;  /* 0x0000000000017941 */ /* 0x000fea0003800000 */
.L_x_115:
        /* <DEDUP_REMOVED lines=12> */
.L_x_118:
[----:B------:R-:W-:Y:S05]  /*7be0*/  BSYNC B1 ;  /* 0x0000000000017941 */ /* 0x000fea0003800000 */
.L_x_117:
        /* <DEDUP_REMOVED lines=12> */
.L_x_120:
[----:B------:R-:W-:Y:S05]  /*7cb0*/  BSYNC B1 ;  /* 0x0000000000017941 */ /* 0x000fea0003800000 */
.L_x_119:
        /* <DEDUP_REMOVED lines=12> */
.L_x_122:
[----:B------:R-:W-:Y:S05]  /*7d80*/  BSYNC B1 ;  /* 0x0000000000017941 */ /* 0x000fea0003800000 */
.L_x_121:
        /* <DEDUP_REMOVED lines=12> */
.L_x_124:
[----:B------:R-:W-:Y:S05]  /*7e50*/  BSYNC B1 ;  /* 0x0000000000017941 */ /* 0x000fea0003800000 */
.L_x_123:
        /* <DEDUP_REMOVED lines=12> */
.L_x_126:
[----:B------:R-:W-:Y:S05]  /*7f20*/  BSYNC B1 ;  /* 0x0000000000017941 */ /* 0x000fea0003800000 */
.L_x_125:
        /* <DEDUP_REMOVED lines=12> */
.L_x_128:
[----:B------:R-:W-:Y:S05]  /*7ff0*/  BSYNC B1 ;  /* 0x0000000000017941 */ /* 0x000fea0003800000 */
.L_x_127:
        /* <DEDUP_REMOVED lines=12> */
.L_x_130:
[----:B------:R-:W-:Y:S05]  /*80c0*/  BSYNC B1 ;  /* 0x0000000000017941 */ /* 0x000fea0003800000 */
.L_x_129:
        /* <DEDUP_REMOVED lines=12> */
.L_x_132:
[----:B------:R-:W-:Y:S05]  /*8190*/  BSYNC B1 ;  /* 0x0000000000017941 */ /* 0x000fea0003800000 */
.L_x_131:
        /* <DEDUP_REMOVED lines=12> */
.L_x_134:
[----:B------:R-:W-:Y:S05]  /*8260*/  BSYNC B1 ;  /* 0x0000000000017941 */ /* 0x000fea0003800000 */
.L_x_133:
        /* <DEDUP_REMOVED lines=12> */
.L_x_136:
[----:B------:R-:W-:Y:S05]  /*8330*/  BSYNC B1 ;  /* 0x0000000000017941 */ /* 0x000fea0003800000 */
.L_x_135:
        /* <DEDUP_REMOVED lines=12> */
.L_x_138:
[----:B------:R-:W-:Y:S05]  /*8400*/  BSYNC B1 ;  /* 0x0000000000017941 */ /* 0x000fea0003800000 */
.L_x_137:
        /* <DEDUP_REMOVED lines=12> */
.L_x_140:
[----:B------:R-:W-:Y:S05]  /*84d0*/  BSYNC B1 ;  /* 0x0000000000017941 */ /* 0x000fea0003800000 */
.L_x_139:
        /* <DEDUP_REMOVED lines=12> */
.L_x_142:
[----:B------:R-:W-:Y:S05]  /*85a0*/  BSYNC B1 ;  /* 0x0000000000017941 */ /* 0x000fea0003800000 */
.L_x_141:
        /* <DEDUP_REMOVED lines=12> */
.L_x_144:
[----:B------:R-:W-:Y:S05]  /*8670*/  BSYNC B1 ;  /* 0x0000000000017941 */ /* 0x000fea0003800000 */
.L_x_143:
        /* <DEDUP_REMOVED lines=12> */
.L_x_146:
[----:B------:R-:W-:Y:S05]  /*8740*/  BSYNC B1 ;  /* 0x0000000000017941 */ /* 0x000fea0003800000 */
.L_x_145:
        /* <DEDUP_REMOVED lines=12> */
.L_x_148:
[----:B------:R-:W-:Y:S05]  /*8810*/  BSYNC B1 ;  /* 0x0000000000017941 */ /* 0x000fea0003800000 */
.L_x_147:
        /* <DEDUP_REMOVED lines=12> */
.L_x_150:
[----:B------:R-:W-:Y:S05]  /*88e0*/  BSYNC B1 ;  /* 0x0000000000017941 */ /* 0x000fea0003800000 */
.L_x_149:
        /* <DEDUP_REMOVED lines=12> */
.L_x_152:
[----:B------:R-:W-:Y:S05]  /*89b0*/  BSYNC B1 ;  /* 0x0000000000017941 */ /* 0x000fea0003800000 */
.L_x_151:
        /* <DEDUP_REMOVED lines=12> */
.L_x_154:
[----:B------:R-:W-:Y:S05]  /*8a80*/  BSYNC B1 ;  /* 0x0000000000017941 */ /* 0x000fea0003800000 */
.L_x_153:
        /* <DEDUP_REMOVED lines=12> */
.L_x_156:
[----:B------:R-:W-:Y:S05]  /*8b50*/  BSYNC B1 ;  /* 0x0000000000017941 */ /* 0x000fea0003800000 */
.L_x_155:
        /* <DEDUP_REMOVED lines=12> */
.L_x_158:
[----:B------:R-:W-:Y:S05]  /*8c20*/  BSYNC B1 ;  /* 0x0000000000017941 */ /* 0x000fea0003800000 */
.L_x_157:
        /* <DEDUP_REMOVED lines=12> */
.L_x_160:
[----:B------:R-:W-:Y:S05]  /*8cf0*/  BSYNC B1 ;  /* 0x0000000000017941 */ /* 0x000fea0003800000 */
.L_x_159:
        /* <DEDUP_REMOVED lines=12> */
.L_x_162:
[----:B------:R-:W-:Y:S05]  /*8dc0*/  BSYNC B1 ;  /* 0x0000000000017941 */ /* 0x000fea0003800000 */
.L_x_161:
        /* <DEDUP_REMOVED lines=12> */
.L_x_164:
[----:B------:R-:W-:Y:S05]  /*8e90*/  BSYNC B1 ;  /* 0x0000000000017941 */ /* 0x000fea0003800000 */
.L_x_163:
        /* <DEDUP_REMOVED lines=12> */
.L_x_166:
[----:B------:R-:W-:Y:S05]  /*8f60*/  BSYNC B1 ;  /* 0x0000000000017941 */ /* 0x000fea0003800000 */
.L_x_165:
        /* <DEDUP_REMOVED lines=12> */
.L_x_168:
[----:B------:R-:W-:Y:S05]  /*9030*/  BSYNC B1 ;  /* 0x0000000000017941 */ /* 0x000fea0003800000 */
.L_x_167:
        /* <DEDUP_REMOVED lines=12> */
.L_x_170:
[----:B------:R-:W-:Y:S05]  /*9100*/  BSYNC B1 ;  /* 0x0000000000017941 */ /* 0x000fea0003800000 */
.L_x_169:
        /* <DEDUP_REMOVED lines=12> */
.L_x_172:
[----:B------:R-:W-:Y:S05]  /*91d0*/  BSYNC B1 ;  /* 0x0000000000017941 */ /* 0x000fea0003800000 */
.L_x_171:
        /* <DEDUP_REMOVED lines=12> */
.L_x_174:
[----:B------:R-:W-:Y:S05]  /*92a0*/  BSYNC B1 ;  /* 0x0000000000017941 */ /* 0x000fea0003800000 */
.L_x_173:
        /* <DEDUP_REMOVED lines=12> */
.L_x_176:
[----:B------:R-:W-:Y:S05]  /*9370*/  BSYNC B1 ;  /* 0x0000000000017941 */ /* 0x000fea0003800000 */
.L_x_175:
        /* <DEDUP_REMOVED lines=12> */
.L_x_178:
[----:B------:R-:W-:Y:S05]  /*9440*/  BSYNC B1 ;  /* 0x0000000000017941 */ /* 0x000fea0003800000 */
.L_x_177:
        /* <DEDUP_REMOVED lines=12> */
.L_x_180:
[----:B------:R-:W-:Y:S05]  /*9510*/  BSYNC B1 ;  /* 0x0000000000017941 */ /* 0x000fea0003800000 */
.L_x_179:
        /* <DEDUP_REMOVED lines=12> */
.L_x_182:
[----:B------:R-:W-:Y:S05]  /*95e0*/  BSYNC B1 ;  /* 0x0000000000017941 */ /* 0x000fea0003800000 */
.L_x_181:
        /* <DEDUP_REMOVED lines=12> */
.L_x_184:
[----:B------:R-:W-:Y:S05]  /*96b0*/  BSYNC B1 ;  /* 0x0000000000017941 */ /* 0x000fea0003800000 */
.L_x_183:
        /* <DEDUP_REMOVED lines=12> */
.L_x_186:
[----:B------:R-:W-:Y:S05]  /*9780*/  BSYNC B1 ;  /* 0x0000000000017941 */ /* 0x000fea0003800000 */
.L_x_185:
        /* <DEDUP_REMOVED lines=12> */
.L_x_188:
[----:B------:R-:W-:Y:S05]  /*9850*/  BSYNC B1 ;  /* 0x0000000000017941 */ /* 0x000fea0003800000 */
.L_x_187:
        /* <DEDUP_REMOVED lines=12> */
.L_x_190:
[----:B------:R-:W-:Y:S05]  /*9920*/  BSYNC B1 ;  /* 0x0000000000017941 */ /* 0x000fea0003800000 */
.L_x_189:
        /* <DEDUP_REMOVED lines=12> */
.L_x_192:
[----:B------:R-:W-:Y:S05]  /*99f0*/  BSYNC B1 ;  /* 0x0000000000017941 */ /* 0x000fea0003800000 */
.L_x_191:
[----:B-----5:R-:W-:Y:S01]  /*9a00*/  LOP3.LUT R32, R32, 0xff, RZ, 0xc0, !PT ;  /* 0x000000ff20207812 */ /* 0x020fe200078ec0ff */
[----:B------:R-:W-:Y:S01]  /*9a10*/  BSSY B1, `(.L_x_193) ;  /* 0x000000b000017945 */ /* 0x000fe20003800000 */
[----:B------:R-:W-:Y:S02]  /*9a20*/  ISETP.LT.OR P5, PT, R34, 0x99, !P1 ;  /* 0x000000992200780c */ /* 0x000fe40004fa1670 */
[----:B------:R-:W-:-:S05]  /*9a30*/  F2FP.F16.E5M2.UNPACK_B R32, R32 ;  /* 0x00000020ff20723e */ /* 0x000fca00020004ff */
[----:B------:R-:W-:-:S05]  /*9a40*/  HADD2.F32 R32, -RZ, R32.H0_H0 ;  /* 0x20000020ff207230 */ /* 0x000fca0000004100 */
[----:B------:R-:W-:-:S04]  /*9a50*/  FMUL R32, R32, UR25 ;  /* 0x0000001920207c20 */ /* 0x000fc80008400000 */
[----:B------:R-:W-:Y:S01]  /*9a60*/  FFMA R32, R23, UR24, R32 ;  /* 0x0000001817207c23 */ /* 0x000fe20008000020 */
[----:B------:R-:W-:-:S04]  /*9a70*/  PRMT R23, RZ, 0x7610, R23 ;  /* 0x00007610ff177816 */ /* 0x000fc80000000017 */
[----:B0-----:R-:W-:-:S05]  /*9a80*/  F2FP.SATFINITE.E5M2.F32.PACK_AB_MERGE_C R33, RZ, R32, RZ ;  /* 0x00000020ff21723e */ /* 0x001fca00048060ff */
[----:B------:R0:W-:Y:S01]  /*9a90*/  @!P4 STG.E.U8 desc[UR22][R26.64+0x91], R33 ;  /* 0x000091211a00c986 */ /* 0x0001e2000c101116 */
[----:B------:R-:W-:Y:S05]  /*9aa0*/  @P5 BRA `(.L_x_194) ;  /* 0x0000000000045947 */ /* 0x000fea0003800000 */
[----:B------:R0:W5:Y:S02]  /*9ab0*/  LDG.E.U8 R23, desc[UR22][R28.64+0x98] ;  /* 0x000098161c177981 */ /* 0x000164000c1e1100 */
.L_x_194:
[----:B------:R-:W-:Y:S05]  /*9ac0*/  BSYNC B1 ;  /* 0x0000000000017941 */ /* 0x000fea0003800000 */
.L_x_193:
        /* <DEDUP_REMOVED lines=8> */
[----:B------:R-:W-:-:S05]  /*9b50*/  F2FP.SATFINITE.E5M2.F32.PACK_AB_MERGE_C R23, RZ, R23, RZ ;  /* 0x00000017ff17723e */ /* 0x000fca00048060ff */
[----:B------:R0:W-:Y:S01]  /*9b60*/  @!P5 STG.E.U8 desc[UR22][R24.64+0x98], R23 ;  /* 0x000098171800d986 */ /* 0x0001e2000c101116 */
[----:B------:R-:W-:Y:S05]  /*9b70*/  @P4 BRA `(.L_x_196) ;  /* 0x0000000000044947 */ /* 0x000fea0003800000 */
[----:B------:R0:W5:Y:S02]  /*9b80*/  LDG.E.U8 R22, desc[UR22][R28.64+0x99] ;  /* 0x000099161c167981 */ /* 0x000164000c1e1100 */
.L_x_196:
[----:B------:R-:W-:Y:S05]  /*9b90*/  BSYNC B1 ;  /* 0x0000000000017941 */ /* 0x000fea0003800000 */
.L_x_195:
        /* <DEDUP_REMOVED lines=12> */
.L_x_198:
[----:B------:R-:W-:Y:S05]  /*9c60*/  BSYNC B1 ;  /* 0x0000000000017941 */ /* 0x000fea0003800000 */
.L_x_197:
        /* <DEDUP_REMOVED lines=12> */
.L_x_200:
[----:B------:R-:W-:Y:S05]  /*9d30*/  BSYNC B1 ;  /* 0x0000000000017941 */ /* 0x000fea0003800000 */
.L_x_199:
        /* <DEDUP_REMOVED lines=12> */
.L_x_202:
[----:B------:R-:W-:Y:S05]  /*9e00*/  BSYNC B1 ;  /* 0x0000000000017941 */ /* 0x000fea0003800000 */
.L_x_201:
        /* <DEDUP_REMOVED lines=12> */
.L_x_204:
[----:B------:R-:W-:Y:S05]  /*9ed0*/  BSYNC B1 ;  /* 0x0000000000017941 */ /* 0x000fea0003800000 */
.L_x_203:
        /* <DEDUP_REMOVED lines=12> */
.L_x_206:
[----:B------:R-:W-:Y:S05]  /*9fa0*/  BSYNC B1 ;  /* 0x0000000000017941 */ /* 0x000fea0003800000 */
.L_x_205:
        /* <DEDUP_REMOVED lines=12> */
.L_x_208:
[----:B------:R-:W-:Y:S05]  /*a070*/  BSYNC B1 ;  /* 0x0000000000017941 */ /* 0x000fea0003800000 */
.L_x_207:
        /* <DEDUP_REMOVED lines=12> */
.L_x_210:
[----:B------:R-:W-:Y:S05]  /*a140*/  BSYNC B1 ;  /* 0x0000000000017941 */ /* 0x000fea0003800000 */
.L_x_209:
        /* <DEDUP_REMOVED lines=12> */
.L_x_212:
[----:B------:R-:W-:Y:S05]  /*a210*/  BSYNC B1 ;  /* 0x0000000000017941 */ /* 0x000fea0003800000 */
.L_x_211:
        /* <DEDUP_REMOVED lines=12> */
.L_x_214:
[----:B------:R-:W-:Y:S05]  /*a2e0*/  BSYNC B1 ;  /* 0x0000000000017941 */ /* 0x000fea0003800000 */
.L_x_213:
        /* <DEDUP_REMOVED lines=12> */
.L_x_216:
[----:B------:R-:W-:Y:S05]  /*a3b0*/  BSYNC B1 ;  /* 0x0000000000017941 */ /* 0x000fea0003800000 */
.L_x_215:
        /* <DEDUP_REMOVED lines=12> */
.L_x_218:
[----:B------:R-:W-:Y:S05]  /*a480*/  BSYNC B1 ;  /* 0x0000000000017941 */ /* 0x000fea0003800000 */
.L_x_217:
        /* <DEDUP_REMOVED lines=12> */
.L_x_220:
[----:B------:R-:W-:Y:S05]  /*a550*/  BSYNC B1 ;  /* 0x0000000000017941 */ /* 0x000fea0003800000 */
.L_x_219:
        /* <DEDUP_REMOVED lines=12> */
.L_x_222:
[----:B------:R-:W-:Y:S05]  /*a620*/  BSYNC B1 ;  /* 0x0000000000017941 */ /* 0x000fea0003800000 */
.L_x_221:
        /* <DEDUP_REMOVED lines=12> */
.L_x_224:
[----:B------:R-:W-:Y:S05]  /*a6f0*/  BSYNC B1 ;  /* 0x0000000000017941 */ /* 0x000fea0003800000 */
.L_x_223:
        /* <DEDUP_REMOVED lines=12> */
.L_x_226:
[----:B------:R-:W-:Y:S05]  /*a7c0*/  BSYNC B1 ;  /* 0x0000000000017941 */ /* 0x000fea0003800000 */
.L_x_225:
        /* <DEDUP_REMOVED lines=12> */
.L_x_228:
[----:B------:R-:W-:Y:S05]  /*a890*/  BSYNC B1 ;  /* 0x0000000000017941 */ /* 0x000fea0003800000 */
.L_x_227:
        /* <DEDUP_REMOVED lines=12> */
.L_x_230:
[----:B------:R-:W-:Y:S05]  /*a960*/  BSYNC B1 ;  /* 0x0000000000017941 */ /* 0x000fea0003800000 */
.L_x_229:
        /* <DEDUP_REMOVED lines=12> */
.L_x_232:
[----:B------:R-:W-:Y:S05]  /*aa30*/  BSYNC B1 ;  /* 0x0000000000017941 */ /* 0x000fea0003800000 */
.L_x_231:
        /* <DEDUP_REMOVED lines=12> */
.L_x_234:
[----:B------:R-:W-:Y:S05]  /*ab00*/  BSYNC B1 ;  /* 0x0000000000017941 */ /* 0x000fea0003800000 */
.L_x_233:
        /* <DEDUP_REMOVED lines=12> */
.L_x_236:
[----:B------:R-:W-:Y:S05]  /*abd0*/  BSYNC B1 ;  /* 0x0000000000017941 */ /* 0x000fea0003800000 */
.L_x_235:
[----:B-----5:R-:W-:Y:S01]  /*abe0*/  LOP3.LUT R2, R2, 0xff, RZ, 0xc0, !PT ;  /* 0x000000ff02027812 */ /* 0x020fe200078ec0ff */
[----:B------:R-:W-:Y:S01]  /*abf0*/  BSSY B1, `(.L_x_237) ;  /* 0x000000b000017945 */ /* 0x000fe20003800000 */
[----:B------:R-:W-:Y:S02]  /*ac00*/  ISETP.LT.OR P5, PT, R34, 0xc1, !P2 ;  /* 0x000000c12200780c */ /* 0x000fe400057a1670 */
[----:B------:R-:W-:-:S05]  /*ac10*/  F2FP.F16.E5M2.UNPACK_B R2, R2 ;  /* 0x00000002ff02723e */ /* 0x000fca00020004ff */
[----:B------:R-:W-:-:S05]  /*ac20*/  HADD2.F32 R2, -RZ, R2.H0_H0 ;  /* 0x20000002ff027230 */ /* 0x000fca0000004100 */
[----:B0-----:R-:W-:-:S04]  /*ac30*/  FMUL R3, R2, UR25 ;  /* 0x0000001902037c20 */ /* 0x001fc80008400000 */
[----:B------:R-:W-:Y:S01]  /*ac40*/  FFMA R3, R0, UR24, R3 ;  /* 0x0000001800037c23 */ /* 0x000fe20008000003 */
[----:B------:R-:W-:-:S04]  /*ac50*/  PRMT R0, RZ, 0x7610, R0 ;  /* 0x00007610ff007816 */ /* 0x000fc80000000000 */
[----:B------:R-:W-:-:S05]  /*ac60*/  F2FP.SATFINITE.E5M2.F32.PACK_AB_MERGE_C R3, RZ, R3, RZ ;  /* 0x00000003ff03723e */ /* 0x000fca00048060ff */
[----:B------:R0:W-:Y:S01]  /*ac70*/  @!P4 STG.E.U8 desc[UR22][R24.64+0xc1], R3 ;  /* 0x0000c1031800c986 */ /* 0x0001e2000c101116 */
[----:B------:R-:W-:Y:S05]  /*ac80*/  @P5 BRA `(.L_x_238) ;  /* 0x0000000000045947 */ /* 0x000fea0003800000 */
[----:B------:R0:W5:Y:S02]  /*ac90*/  LDG.E.U8 R0, desc[UR22][R30.64+0xc0] ;  /* 0x0000c0161e007981 */ /* 0x000164000c1e1100 */
.L_x_238:
[----:B------:R-:W-:Y:S05]  /*aca0*/  BSYNC B1 ;  /* 0x0000000000017941 */ /* 0x000fea0003800000 */
.L_x_237:
[----:B------:R-:W2:Y:S01]  /*acb0*/  LDL.LU R2, [R1] ;  /* 0x0000000001027983 */ /* 0x000ea20000300800 */
[----:B-----5:R-:W-:Y:S01]  /*acc0*/  LOP3.LUT R0, R0, 0xff, RZ, 0xc0, !PT ;  /* 0x000000ff00007812 */ /* 0x020fe200078ec0ff */
[----:B------:R-:W-:Y:S01]  /*acd0*/  BSSY B1, `(.L_x_239) ;  /* 0x000000b000017945 */ /* 0x000fe20003800000 */
[----:B------:R-:W-:Y:S02]  /*ace0*/  ISETP.LT.OR P4, PT, R34, 0xc2, !P2 ;  /* 0x000000c22200780c */ /* 0x000fe40005781670 */
[----:B------:R-:W-:-:S05]  /*acf0*/  F2FP.F16.E5M2.UNPACK_B R0, R0 ;  /* 0x00000000ff00723e */ /* 0x000fca00020004ff */
[----:B------:R-:W-:-:S05]  /*ad00*/  HADD2.F32 R0, -RZ, R0.H0_H0 ;  /* 0x20000000ff007230 */ /* 0x000fca0000004100 */
[----:B------:R-:W-:-:S04]  /*ad10*/  FMUL R0, R0, UR25 ;  /* 0x0000001900007c20 */ /* 0x000fc80008400000 */
[----:B--2---:R-:W-:-:S05]  /*ad20*/  FFMA R0, R2, UR24, R0 ;  /* 0x0000001802007c23 */ /* 0x004fca0008000000 */
[----:B0-----:R-:W-:Y:S02]  /*ad30*/  F2FP.SATFINITE.E5M2.F32.PACK_AB_MERGE_C R3, RZ, R0, RZ ;  /* 0x00000000ff03723e */ /* 0x001fe400048060ff */
[----:B------:R-:W-:-:S03]  /*ad40*/  PRMT R0, RZ, 0x7610, R0 ;  /* 0x00007610ff007816 */ /* 0x000fc60000000000 */
[----:B------:R0:W-:Y:S01]  /*ad50*/  @!P5 STG.E.U8 desc[UR22][R26.64+0xc0], R3 ;  /* 0x0000c0031a00d986 */ /* 0x0001e2000c101116 */
[----:B------:R-:W-:Y:S05]  /*ad60*/  @P4 BRA `(.L_x_240) ;  /* 0x0000000000044947 */ /* 0x000fea0003800000 */
[----:B------:R2:W5:Y:S02]  /*ad70*/  LDG.E.U8 R0, desc[UR22][R30.64+0xc1] ;  /* 0x0000c1161e007981 */ /* 0x000564000c1e1100 */
.L_x_240:
[----:B------:R-:W-:Y:S05]  /*ad80*/  BSYNC B1 ;  /* 0x0000000000017941 */ /* 0x000fea0003800000 */
.L_x_239:
[----:B------:R-:W3:Y:S01]  /*ad90*/  LDL.LU R2, [R1+0x4] ;  /* 0x0000040001027983 */ /* 0x000ee20000300800 */
[----:B-----5:R-:W-:Y:S01]  /*ada0*/  LOP3.LUT R0, R0, 0xff, RZ, 0xc0, !PT ;  /* 0x000000ff00007812 */ /* 0x020fe200078ec0ff */
[----:B------:R-:W-:Y:S01]  /*adb0*/  BSSY B1, `(.L_x_241) ;  /* 0x000000b000017945 */ /* 0x000fe20003800000 */
[----:B------:R-:W-:Y:S02]  /*adc0*/  ISETP.LT.OR P5, PT, R34, 0xc9, !P1 ;  /* 0x000000c92200780c */ /* 0x000fe40004fa1670 */
[----:B------:R-:W-:-:S05]  /*add0*/  F2FP.F16.E5M2.UNPACK_B R0, R0 ;  /* 0x00000000ff00723e */ /* 0x000fca00020004ff */
[----:B------:R-:W-:-:S05]  /*ade0*/  HADD2.F32 R0, -RZ, R0.H0_H0 ;  /* 0x20000000ff007230 */ /* 0x000fca0000004100 */
[----:B------:R-:W-:-:S04]  /*adf0*/  FMUL R0, R0, UR25 ;  /* 0x0000001900007c20 */ /* 0x000fc80008400000 */
[----:B---3--:R-:W-:-:S05]  /*ae00*/  FFMA R0, R2, UR24, R0 ;  /* 0x0000001802007c23 */ /* 0x008fca0008000000 */
[----:B0-----:R-:W-:Y:S02]  /*ae10*/  F2FP.SATFINITE.E5M2.F32.PACK_AB_MERGE_C R3, RZ, R0, RZ ;  /* 0x00000000ff03723e */ /* 0x001fe400048060ff */
[----:B------:R-:W-:-:S03]  /*ae20*/  PRMT R0, RZ, 0x7610, R0 ;  /* 0x00007610ff007816 */ /* 0x000fc60000000000 */
[----:B------:R0:W-:Y:S01]  /*ae30*/  @!P4 STG.E.U8 desc[UR22][R26.64+0xc1], R3 ;  /* 0x0000c1031a00c986 */ /* 0x0001e2000c101116 */
[----:B------:R-:W-:Y:S05]  /*ae40*/  @P5 BRA `(.L_x_242) ;  /* 0x0000000000045947 */ /* 0x000fea0003800000 */
[----:B------:R3:W5:Y:S02]  /*ae50*/  LDG.E.U8 R0, desc[UR22][R28.64+0xc8] ;  /* 0x0000c8161c007981 */ /* 0x000764000c1e1100 */
.L_x_242:
[----:B------:R-:W-:Y:S05]  /*ae60*/  BSYNC B1 ;  /* 0x0000000000017941 */ /* 0x000fea0003800000 */
.L_x_241:
[----:B------:R-:W2:Y:S01]  /*ae70*/  LDL.LU R2, [R1+0x8] ;  /* 0x0000080001027983 */ /* 0x000ea20000300800 */
        /* <DEDUP_REMOVED lines=12> */
.L_x_244:
[----:B------:R-:W-:Y:S05]  /*af40*/  BSYNC B1 ;  /* 0x0000000000017941 */ /* 0x000fea0003800000 */
.L_x_243:
        /* <DEDUP_REMOVED lines=13> */
.L_x_246:
[----:B------:R-:W-:Y:S05]  /*b020*/  BSYNC B1 ;  /* 0x0000000000017941 */ /* 0x000fea0003800000 */
.L_x_245:
        /* <DEDUP_REMOVED lines=13> */
.L_x_248:
[----:B------:R-:W-:Y:S05]  /*b100*/  BSYNC B1 ;  /* 0x0000000000017941 */ /* 0x000fea0003800000 */
.L_x_247:
        /* <DEDUP_REMOVED lines=13> */
.L_x_250:
[----:B------:R-:W-:Y:S05]  /*b1e0*/  BSYNC B1 ;  /* 0x0000000000017941 */ /* 0x000fea0003800000 */
.L_x_249:
        /* <DEDUP_REMOVED lines=13> */
.L_x_252:
[----:B------:R-:W-:Y:S05]  /*b2c0*/  BSYNC B1 ;  /* 0x0000000000017941 */ /* 0x000fea0003800000 */
.L_x_251:
        /* <DEDUP_REMOVED lines=13> */
.L_x_254:
[----:B------:R-:W-:Y:S05]  /*b3a0*/  BSYNC B1 ;  /* 0x0000000000017941 */ /* 0x000fea0003800000 */
.L_x_253:
        /* <DEDUP_REMOVED lines=13> */
.L_x_256:
[----:B------:R-:W-:Y:S05]  /*b480*/  BSYNC B1 ;  /* 0x0000000000017941 */ /* 0x000fea0003800000 */
.L_x_255:
        /* <DEDUP_REMOVED lines=13> */
.L_x_258:
[----:B------:R-:W-:Y:S05]  /*b560*/  BSYNC B1 ;  /* 0x0000000000017941 */ /* 0x000fea0003800000 */
.L_x_257:
        /* <DEDUP_REMOVED lines=13> */
.L_x_260:
[----:B------:R-:W-:Y:S05]  /*b640*/  BSYNC B1 ;  /* 0x0000000000017941 */ /* 0x000fea0003800000 */
.L_x_259:
        /* <DEDUP_REMOVED lines=13> */
.L_x_262:
[----:B------:R-:W-:Y:S05]  /*b720*/  BSYNC B1 ;  /* 0x0000000000017941 */ /* 0x000fea0003800000 */
.L_x_261:
        /* <DEDUP_REMOVED lines=13> */
.L_x_264:
[----:B------:R-:W-:Y:S05]  /*b800*/  BSYNC B1 ;  /* 0x0000000000017941 */ /* 0x000fea0003800000 */
.L_x_263:
        /* <DEDUP_REMOVED lines=13> */
.L_x_266:
[----:B------:R-:W-:Y:S05]  /*b8e0*/  BSYNC B1 ;  /* 0x0000000000017941 */ /* 0x000fea0003800000 */
.L_x_265:
        /* <DEDUP_REMOVED lines=13> */
.L_x_268:
[----:B------:R-:W-:Y:S05]  /*b9c0*/  BSYNC B1 ;  /* 0x0000000000017941 */ /* 0x000fea0003800000 */
.L_x_267:
        /* <DEDUP_REMOVED lines=13> */
.L_x_270:
[----:B------:R-:W-:Y:S05]  /*baa0*/  BSYNC B1 ;  /* 0x0000000000017941 */ /* 0x000fea0003800000 */
.L_x_269:
        /* <DEDUP_REMOVED lines=13> */
.L_x_272:
[----:B------:R-:W-:Y:S05]  /*bb80*/  BSYNC B1 ;  /* 0x0000000000017941 */ /* 0x000fea0003800000 */
.L_x_271:
        /* <DEDUP_REMOVED lines=13> */
.L_x_274:
[----:B------:R-:W-:Y:S05]  /*bc60*/  BSYNC B1 ;  /* 0x0000000000017941 */ /* 0x000fea0003800000 */
.L_x_273:
        /* <DEDUP_REMOVED lines=13> */
.L_x_276:
[----:B------:R-:W-:Y:S05]  /*bd40*/  BSYNC B1 ;  /* 0x0000000000017941 */ /* 0x000fea0003800000 */
.L_x_275:
        /* <DEDUP_REMOVED lines=13> */
.L_x_278:
[----:B------:R-:W-:Y:S05]  /*be20*/  BSYNC B1 ;  /* 0x0000000000017941 */ /* 0x000fea0003800000 */
.L_x_277:
        /* <DEDUP_REMOVED lines=13> */
.L_x_280:
[----:B------:R-:W-:Y:S05]  /*bf00*/  BSYNC B1 ;  /* 0x0000000000017941 */ /* 0x000fea0003800000 */
.L_x_279:
        /* <DEDUP_REMOVED lines=13> */
.L_x_282:
[----:B------:R-:W-:Y:S05]  /*bfe0*/  BSYNC B1 ;  /* 0x0000000000017941 */ /* 0x000fea0003800000 */
.L_x_281:
        /* <DEDUP_REMOVED lines=13> */
.L_x_284:
[----:B------:R-:W-:Y:S05]  /*c0c0*/  BSYNC B1 ;  /* 0x0000000000017941 */ /* 0x000fea0003800000 */
.L_x_283:
        /* <DEDUP_REMOVED lines=13> */
.L_x_286:
[----:B------:R-:W-:Y:S05]  /*c1a0*/  BSYNC B1 ;  /* 0x0000000000017941 */ /* 0x000fea0003800000 */
.L_x_285:
        /* <DEDUP_REMOVED lines=13> */
.L_x_288:
[----:B------:R-:W-:Y:S05]  /*c280*/  BSYNC B1 ;  /* 0x0000000000017941 */ /* 0x000fea0003800000 */
.L_x_287:
        /* <DEDUP_REMOVED lines=13> */
.L_x_290:
[----:B------:R-:W-:Y:S05]  /*c360*/  BSYNC B1 ;  /* 0x0000000000017941 */ /* 0x000fea0003800000 */
.L_x_289:
        /* <DEDUP_REMOVED lines=13> */
.L_x_292:
[----:B------:R-:W-:Y:S05]  /*c440*/  BSYNC B1 ;  /* 0x0000000000017941 */ /* 0x000fea0003800000 */
.L_x_291:
        /* <DEDUP_REMOVED lines=13> */
.L_x_294:
[----:B------:R-:W-:Y:S05]  /*c520*/  BSYNC B1 ;  /* 0x0000000000017941 */ /* 0x000fea0003800000 */
.L_x_293:
        /* <DEDUP_REMOVED lines=13> */
.L_x_296:
[----:B------:R-:W-:Y:S05]  /*c600*/  BSYNC B1 ;  /* 0x0000000000017941 */ /* 0x000fea0003800000 */
.L_x_295:
[----:B------:R-:W-:Y:S05]  /*c610*/  @P2 BRA `(.L_x_297) ;  /* 0x0000002000a42947 */ /* 0x000fea0003800000 */
[----:B------:R-:W2:Y:S01]  /*c620*/  LDL.LU R2, [R1+0x74] ;  /* 0x0000740001027983 */ /* 0x000ea20000300800 */
[----:B-----5:R-:W-:-:S04]  /*c630*/  LOP3.LUT R0, R0, 0xff, RZ, 0xc0, !PT ;  /* 0x000000ff00007812 */ /* 0x020fc800078ec0ff */
[----:B------:R-:W-:-:S05]  /*c640*/  F2FP.F16.E5M2.UNPACK_B R0, R0 ;  /* 0x00000000ff00723e */ /* 0x000fca00020004ff */
[----:B------:R-:W-:-:S05]  /*c650*/  HADD2.F32 R0, -RZ, R0.H0_H0 ;  /* 0x20000000ff007230 */ /* 0x000fca0000004100 */
[----:B------:R-:W-:-:S04]  /*c660*/  FMUL R0, R0, UR25 ;  /* 0x0000001900007c20 */ /* 0x000fc80008400000 */
[----:B--2---:R-:W-:-:S05]  /*c670*/  FFMA R0, R2, UR24, R0 ;  /* 0x0000001802007c23 */ /* 0x004fca0008000000 */
[----:B0-----:R-:W-:-:S05]  /*c680*/  F2FP.SATFINITE.E5M2.F32.PACK_AB_MERGE_C R3, RZ, R0, RZ ;  /* 0x00000000ff03723e */ /* 0x001fca00048060ff */
[----:B------:R0:W-:Y:S01]  /*c690*/  STG.E.U8 desc[UR22][R26.64+0xf9], R3 ;  /* 0x0000f9031a007986 */ /* 0x0001e2000c101116 */
[----:B------:R-:W-:Y:S05]  /*c6a0*/  BRA `(.L_x_297) ;  /* 0x0000002000807947 */ /* 0x000fea0003800000 */
.L_x_40:
[C---:B------:R-:W-:Y:S01]  /*c6b0*/  ISETP.GE.AND P2, PT, R39.reuse, 0x1, PT ;  /* 0x000000012700780c */ /* 0x040fe20003f46270 */
[----:B------:R-:W2:Y:S01]  /*c6c0*/  LDL.LU R227, [R1+0x14] ;  /* 0x0000140001e37983 */ /* 0x000ea20000300800 */
[----:B------:R-:W-:Y:S01]  /*c6d0*/  ISETP.GE.AND P1, PT, R39, 0x9, PT ;  /* 0x000000092700780c */ /* 0x000fe20003f26270 */
[----:B------:R-:W-:Y:S01]  /*c6e0*/  FMUL R226, R226, UR24 ;  /* 0x00000018e2e27c20 */ /* 0x000fe20008400000 */
[C---:B------:R-:W-:Y:S01]  /*c6f0*/  ISETP.LT.OR P4, PT, R34.reuse, 0x1, !P2 ;  /* 0x000000012200780c */ /* 0x040fe20005781670 */
[----:B------:R-:W-:Y:S01]  /*c700*/  FMUL R225, R225, UR24 ;  /* 0x00000018e1e17c20 */ /* 0x000fe20008400000 */
[----:B------:R-:W-:Y:S01]  /*c710*/  ISETP.LT.OR P5, PT, R34, 0x2, !P2 ;  /* 0x000000022200780c */ /* 0x000fe200057a1670 */
[----:B------:R-:W-:Y:S01]  /*c720*/  FMUL R224, R224, UR24 ;  /* 0x00000018e0e07c20 */ /* 0x000fe20008400000 */
[----:B------:R-:W-:Y:S02]  /*c730*/  ISETP.LT.OR P6, PT, R34, 0x1, !P1 ;  /* 0x000000012200780c */ /* 0x000fe40004fc1670 */
[----:B------:R-:W-:-:S02]  /*c740*/  F2FP.SATFINITE.E5M2.F32.PACK_AB_MERGE_C R29, RZ, R226, RZ ;  /* 0x000000e2ff1d723e */ /* 0x000fc400048060ff */
[----:B------:R-:W-:Y:S01]  /*c750*/  F2FP.SATFINITE.E5M2.F32.PACK_AB_MERGE_C R225, RZ, R225, RZ ;  /* 0x000000e1ffe1723e */ /* 0x000fe200048060ff */
[----:B------:R-:W-:Y:S01]  /*c760*/  FMUL R223, R223, UR24 ;  /* 0x00000018dfdf7c20 */ /* 0x000fe20008400000 */
[----:B------:R-:W-:Y:S01]  /*c770*/  F2FP.SATFINITE.E5M2.F32.PACK_AB_MERGE_C R31, RZ, R224, RZ ;  /* 0x000000e0ff1f723e */ /* 0x000fe200048060ff */
[----:B------:R-:W-:Y:S01]  /*c780*/  FMUL R222, R222, UR24 ;  /* 0x00000018dede7c20 */ /* 0x000fe20008400000 */
[----:B------:R-:W-:Y:S01]  /*c790*/  FMUL R221, R221, UR24 ;  /* 0x00000018dddd7c20 */ /* 0x000fe20008400000 */
[----:B------:R0:W-:Y:S01]  /*c7a0*/  @!P4 STG.E.U8 desc[UR22][R24.64], R29 ;  /* 0x0000001d1800c986 */ /* 0x0001e2000c101116 */
[----:B------:R-:W-:-:S03]  /*c7b0*/  ISETP.LT.OR P4, PT, R34, 0x2, !P1 ;  /* 0x000000022200780c */ /* 0x000fc60004f81670 */
[----:B------:R-:W-:Y:S01]  /*c7c0*/  @!P5 STG.E.U8 desc[UR22][R24.64+0x1], R225 ;  /* 0x000001e11800d986 */ /* 0x000fe2000c101116 */
[----:B------:R-:W-:-:S03]  /*c7d0*/  ISETP.LT.OR P5, PT, R34, 0x9, !P2 ;  /* 0x000000092200780c */ /* 0x000fc600057a1670 */
[----:B------:R3:W-:Y:S01]  /*c7e0*/  @!P6 STG.E.U8 desc[UR22][R26.64], R31 ;  /* 0x0000001f1a00e986 */ /* 0x0007e2000c101116 */
[----:B------:R-:W-:Y:S02]  /*c7f0*/  ISETP.LT.OR P6, PT, R34, 0xa, !P2 ;  /* 0x0000000a2200780c */ /* 0x000fe400057c1670 */
[----:B------:R-:W-:Y:S01]  /*c800*/  F2FP.SATFINITE.E5M2.F32.PACK_AB_MERGE_C R223, RZ, R223, RZ ;  /* 0x000000dfffdf723e */ /* 0x000fe200048060ff */
[----:B------:R-:W-:Y:S01]  /*c810*/  FMUL R219, R219, UR24 ;  /* 0x00000018dbdb7c20 */ /* 0x000fe20008400000 */
[----:B------:R-:W-:Y:S01]  /*c820*/  F2FP.SATFINITE.E5M2.F32.PACK_AB_MERGE_C R33, RZ, R222, RZ ;  /* 0x000000deff21723e */ /* 0x000fe200048060ff */
[----:B------:R-:W-:Y:S01]  /*c830*/  FMUL R220, R220, UR24 ;  /* 0x00000018dcdc7c20 */ /* 0x000fe20008400000 */
[----:B------:R-:W-:Y:S01]  /*c840*/  F2FP.SATFINITE.E5M2.F32.PACK_AB_MERGE_C R221, RZ, R221, RZ ;  /* 0x000000ddffdd723e */ /* 0x000fe200048060ff */
[----:B------:R-:W-:Y:S01]  /*c850*/  @!P4 STG.E.U8 desc[UR22][R26.64+0x1], R223 ;  /* 0x000001df1a00c986 */ /* 0x000fe2000c101116 */
[----:B------:R-:W-:-:S03]  /*c860*/  ISETP.LT.OR P4, PT, R34, 0x9, !P1 ;  /* 0x000000092200780c */ /* 0x000fc60004f81670 */
[----:B------:R4:W-:Y:S01]  /*c870*/  @!P5 STG.E.U8 desc[UR22][R24.64+0x8], R33 ;  /* 0x000008211800d986 */ /* 0x0009e2000c101116 */
[----:B------:R-:W-:-:S03]  /*c880*/  ISETP.LT.OR P5, PT, R34, 0xa, !P1 ;  /* 0x0000000a2200780c */ /* 0x000fc60004fa1670 */
[----:B------:R-:W-:Y:S01]  /*c890*/  @!P6 STG.E.U8 desc[UR22][R24.64+0x9], R221 ;  /* 0x000009dd1800e986 */ /* 0x000fe2000c101116 */
[----:B------:R-:W-:Y:S01]  /*c8a0*/  ISETP.LT.OR P6, PT, R34, 0x11, !P2 ;  /* 0x000000112200780c */ /* 0x000fe200057c1670 */
[----:B------:R-:W-:Y:S01]  /*c8b0*/  FMUL R218, R218, UR24 ;  /* 0x00000018dada7c20 */ /* 0x000fe20008400000 */
[----:B------:R-:W-:Y:S01]  /*c8c0*/  F2FP.SATFINITE.E5M2.F32.PACK_AB_MERGE_C R219, RZ, R219, RZ ;  /* 0x000000dbffdb723e */ /* 0x000fe200048060ff */
[----:B------:R-:W-:Y:S01]  /*c8d0*/  FMUL R217, R217, UR24 ;  /* 0x00000018d9d97c20 */ /* 0x000fe20008400000 */
[----:B0-----:R-:W-:Y:S01]  /*c8e0*/  F2FP.SATFINITE.E5M2.F32.PACK_AB_MERGE_C R29, RZ, R220, RZ ;  /* 0x000000dcff1d723e */ /* 0x001fe200048060ff */
[----:B------:R-:W-:Y:S01]  /*c8f0*/  FMUL R216, R216, UR24 ;  /* 0x00000018d8d87c20 */ /* 0x000fe20008400000 */
[----:B---3--:R-:W-:Y:S01]  /*c900*/  F2FP.SATFINITE.E5M2.F32.PACK_AB_MERGE_C R31, RZ, R218, RZ ;  /* 0x000000daff1f723e */ /* 0x008fe200048060ff */
[----:B------:R-:W-:Y:S01]  /*c910*/  FMUL R215, R215, UR24 ;  /* 0x00000018d7d77c20 */ /* 0x000fe20008400000 */
[----:B------:R-:W-:Y:S01]  /*c920*/  FMUL R213, R213, UR24 ;  /* 0x00000018d5d57c20 */ /* 0x000fe20008400000 */
[----:B------:R-:W-:Y:S01]  /*c930*/  @!P5 STG.E.U8 desc[UR22][R26.64+0x9], R219 ;  /* 0x000009db1a00d986 */ /* 0x000fe2000c101116 */
[----:B------:R-:W-:-:S03]  /*c940*/  ISETP.LT.OR P5, PT, R34, 0x12, !P2 ;  /* 0x000000122200780c */ /* 0x000fc600057a1670 */
[----:B------:R0:W-:Y:S01]  /*c950*/  @!P4 STG.E.U8 desc[UR22][R26.64+0x8], R29 ;  /* 0x0000081d1a00c986 */ /* 0x0001e2000c101116 */
[----:B------:R-:W-:-:S03]  /*c960*/  ISETP.LT.OR P4, PT, R34, 0x11, !P1 ;  /* 0x000000112200780c */ /* 0x000fc60004f81670 */
[----:B------:R3:W-:Y:S01]  /*c970*/  @!P6 STG.E.U8 desc[UR22][R24.64+0x10], R31 ;  /* 0x0000101f1800e986 */ /* 0x0007e2000c101116 */
[----:B------:R-:W-:Y:S02]  /*c980*/  ISETP.LT.OR P6, PT, R34, 0x12, !P1 ;  /* 0x000000122200780c */ /* 0x000fe40004fc1670 */
[----:B------:R-:W-:Y:S01]  /*c990*/  F2FP.SATFINITE.E5M2.F32.PACK_AB_MERGE_C R217, RZ, R217, RZ ;  /* 0x000000d9ffd9723e */ /* 0x000fe200048060ff */
[----:B------:R-:W-:Y:S01]  /*c9a0*/  FMUL R214, R214, UR24 ;  /* 0x00000018d6d67c20 */ /* 0x000fe20008400000 */
[----:B----4-:R-:W-:Y:S01]  /*c9b0*/  F2FP.SATFINITE.E5M2.F32.PACK_AB_MERGE_C R33, RZ, R216, RZ ;  /* 0x000000d8ff21723e */ /* 0x010fe200048060ff */
[----:B------:R-:W-:Y:S01]  /*c9c0*/  FMUL R212, R212, UR24 ;  /* 0x00000018d4d47c20 */ /* 0x000fe20008400000 */
[----:B------:R-:W-:Y:S01]  /*c9d0*/  F2FP.SATFINITE.E5M2.F32.PACK_AB_MERGE_C R215, RZ, R215, RZ ;  /* 0x000000d7ffd7723e */ /* 0x000fe200048060ff */
[----:B------:R-:W-:Y:S01]  /*c9e0*/  @!P5 STG.E.U8 desc[UR22][R24.64+0x11], R217 ;  /* 0x000011d91800d986 */ /* 0x000fe2000c101116 */
[----:B------:R-:W-:-:S03]  /*c9f0*/  ISETP.LT.OR P5, PT, R34, 0x1a, !P2 ;  /* 0x0000001a2200780c */ /* 0x000fc600057a1670 */
[----:B------:R4:W-:Y:S01]  /*ca00*/  @!P4 STG.E.U8 desc[UR22][R26.64+0x10], R33 ;  /* 0x000010211a00c986 */ /* 0x0009e2000c101116 */
[----:B------:R-:W-:-:S03]  /*ca10*/  ISETP.LT.OR P4, PT, R34, 0x19, !P2 ;  /* 0x000000192200780c */ /* 0x000fc60005781670 */
[----:B------:R-:W-:Y:S01]  /*ca20*/  @!P6 STG.E.U8 desc[UR22][R26.64+0x11], R215 ;  /* 0x000011d71a00e986 */ /* 0x000fe2000c101116 */
[----:B------:R-:W-:Y:S02]  /*ca30*/  ISETP.LT.OR P6, PT, R34, 0x19, !P1 ;  /* 0x000000192200780c */ /* 0x000fe40004fc1670 */
[----:B------:R-:W-:Y:S01]  /*ca40*/  F2FP.SATFINITE.E5M2.F32.PACK_AB_MERGE_C R213, RZ, R213, RZ ;  /* 0x000000d5ffd5723e */ /* 0x000fe200048060ff */
[----:B------:R-:W-:Y:S01]  /*ca50*/  FMUL R211, R211, UR24 ;  /* 0x00000018d3d37c20 */ /* 0x000fe20008400000 */
[----:B0-----:R-:W-:Y:S01]  /*ca60*/  F2FP.SATFINITE.E5M2.F32.PACK_AB_MERGE_C R29, RZ, R214, RZ ;  /* 0x000000d6ff1d723e */ /* 0x001fe200048060ff */
[----:B------:R-:W-:Y:S01]  /*ca70*/  FMUL R210, R210, UR24 ;  /* 0x00000018d2d27c20 */ /* 0x000fe20008400000 */
[----:B---3--:R-:W-:Y:S01]  /*ca80*/  F2FP.SATFINITE.E5M2.F32.PACK_AB_MERGE_C R31, RZ, R212, RZ ;  /* 0x000000d4ff1f723e */ /* 0x008fe200048060ff */
[----:B------:R-:W-:Y:S01]  /*ca90*/  @!P5 STG.E.U8 desc[UR22][R24.64+0x19], R213 ;  /* 0x000019d51800d986 */ /* 0x000fe2000c101116 */
[----:B------:R-:W-:-:S03]  /*caa0*/  ISETP.LT.OR P5, PT, R34, 0x1a, !P1 ;  /* 0x0000001a2200780c */ /* 0x000fc60004fa1670 */
[----:B------:R0:W-:Y:S01]  /*cab0*/  @!P4 STG.E.U8 desc[UR22][R24.64+0x18], R29 ;  /* 0x0000181d1800c986 */ /* 0x0001e2000c101116 */
[----:B------:R-:W-:-:S03]  /*cac0*/  ISETP.LT.OR P4, PT, R34, 0x21, !P2 ;  /* 0x000000212200780c */ /* 0x000fc60005781670 */
[----:B------:R3:W-:Y:S01]  /*cad0*/  @!P6 STG.E.U8 desc[UR22][R26.64+0x18], R31 ;  /* 0x0000181f1a00e986 */ /* 0x0007e2000c101116 */
[----:B------:R-:W-:Y:S01]  /*cae0*/  ISETP.LT.OR P6, PT, R34, 0x22, !P2 ;  /* 0x000000222200780c */ /* 0x000fe200057c1670 */
[----:B------:R-:W-:Y:S01]  /*caf0*/  FMUL R209, R209, UR24 ;  /* 0x00000018d1d17c20 */ /* 0x000fe20008400000 */
        /* <DEDUP_REMOVED lines=46> */
[C---:B------:R-:W-:Y:S01]  /*cde0*/  ISETP.LT.OR P6, PT, R34.reuse, 0x3a, !P2 ;  /* 0x0000003a2200780c */ /* 0x040fe200057c1670 */
[----:B------:R-:W-:Y:S01]  /*cdf0*/  FMUL R197, R197, UR24 ;  /* 0x00000018c5c57c20 */ /* 0x000fe20008400000 */
[----:B------:R-:W-:Y:S01]  /*ce00*/  F2FP.SATFINITE.E5M2.F32.PACK_AB_MERGE_C R199, RZ, R199, RZ ;  /* 0x000000c7ffc7723e */ /* 0x000fe200048060ff */
[----:B------:R-:W2:Y:S01]  /*ce10*/  LDL.LU R226, [R1+0x10] ;  /* 0x0000100001e27983 */ /* 0x000ea20000300800 */
[----:B----4-:R-:W-:Y:S02]  /*ce20*/  F2FP.SATFINITE.E5M2.F32.PACK_AB_MERGE_C R33, RZ, R198, RZ ;  /* 0x000000c6ff21723e */ /* 0x010fe400048060ff */
[----:B------:R-:W-:Y:S01]  /*ce30*/  F2FP.SATFINITE.E5M2.F32.PACK_AB_MERGE_C R197, RZ, R197, RZ ;  /* 0x000000c5ffc5723e */ /* 0x000fe200048060ff */
[----:B------:R-:W-:Y:S01]  /*ce40*/  @!P5 STG.E.U8 desc[UR22][R26.64+0x31], R199 ;  /* 0x000031c71a00d986 */ /* 0x000fe2000c101116 */
[----:B------:R-:W-:-:S03]  /*ce50*/  ISETP.LT.OR P5, PT, R34, 0x3a, !P1 ;  /* 0x0000003a2200780c */ /* 0x000fc60004fa1670 */
[----:B------:R-:W4:Y:S01]  /*ce60*/  LDL.LU R224, [R1+0xc] ;  /* 0x00000c0001e07983 */ /* 0x000f220000300800 */
[----:B------:R-:W-:-:S03]  /*ce70*/  FMUL R195, R195, UR24 ;  /* 0x00000018c3c37c20 */ /* 0x000fc60008400000 */
[----:B------:R1:W-:Y:S01]  /*ce80*/  @!P4 STG.E.U8 desc[UR22][R24.64+0x38], R33 ;  /* 0x000038211800c986 */ /* 0x0003e2000c101116 */
[----:B------:R-:W-:-:S03]  /*ce90*/  ISETP.LT.OR P4, PT, R34, 0x39, !P1 ;  /* 0x000000392200780c */ /* 0x000fc60004f81670 */
[----:B------:R-:W2:Y:S01]  /*cea0*/  LDL.LU R225, [R1+0x8] ;  /* 0x0000080001e17983 */ /* 0x000ea20000300800 */
[----:B------:R-:W-:-:S03]  /*ceb0*/  FMUL R196, R196, UR24 ;  /* 0x00000018c4c47c20 */ /* 0x000fc60008400000 */
[----:B------:R-:W-:Y:S01]  /*cec0*/  @!P6 STG.E.U8 desc[UR22][R24.64+0x39], R197 ;  /* 0x000039c51800e986 */ /* 0x000fe2000c101116 */
[----:B------:R-:W-:-:S03]  /*ced0*/  ISETP.LT.OR P6, PT, R34, 0x41, !P2 ;  /* 0x000000412200780c */ /* 0x000fc600057c1670 */
[----:B------:R-:W4:Y:S01]  /*cee0*/  LDL.LU R222, [R1] ;  /* 0x0000000001de7983 */ /* 0x000f220000300800 */
[----:B------:R-:W-:-:S03]  /*cef0*/  FMUL R194, R194, UR24 ;  /* 0x00000018c2c27c20 */ /* 0x000fc60008400000 */
[----:B------:R-:W4:Y:S04]  /*cf00*/  LDL.LU R223, [R1+0x18] ;  /* 0x0000180001df7983 */ /* 0x000f280000300800 */
[----:B------:R-:W4:Y:S01]  /*cf10*/  LDL.LU R221, [R1+0x4] ;  /* 0x0000040001dd7983 */ /* 0x000f220000300800 */
[----:B------:R-:W-:Y:S01]  /*cf20*/  F2FP.SATFINITE.E5M2.F32.PACK_AB_MERGE_C R195, RZ, R195, RZ ;  /* 0x000000c3ffc3723e */ /* 0x000fe200048060ff */
[----:B------:R-:W-:Y:S01]  /*cf30*/  FMUL R193, R193, UR24 ;  /* 0x00000018c1c17c20 */ /* 0x000fe20008400000 */
[----:B0-----:R-:W-:Y:S01]  /*cf40*/  F2FP.SATFINITE.E5M2.F32.PACK_AB_MERGE_C R29, RZ, R196, RZ ;  /* 0x000000c4ff1d723e */ /* 0x001fe200048060ff */
[----:B------:R-:W-:Y:S01]  /*cf50*/  FMUL R192, R192, UR24 ;  /* 0x00000018c0c07c20 */ /* 0x000fe20008400000 */
[----:B---3--:R-:W-:Y:S01]  /*cf60*/  F2FP.SATFINITE.E5M2.F32.PACK_AB_MERGE_C R31, RZ, R194, RZ ;  /* 0x000000c2ff1f723e */ /* 0x008fe200048060ff */
[----:B------:R-:W-:Y:S01]  /*cf70*/  @!P5 STG.E.U8 desc[UR22][R26.64+0x39], R195 ;  /* 0x000039c31a00d986 */ /* 0x000fe2000c101116 */
[C---:B------:R-:W-:Y:S01]  /*cf80*/  ISETP.LT.OR P5, PT, R34.reuse, 0x42, !P2 ;  /* 0x000000422200780c */ /* 0x040fe200057a1670 */
[----:B------:R-:W-:Y:S01]  /*cf90*/  FMUL R191, R191, UR24 ;  /* 0x00000018bfbf7c20 */ /* 0x000fe20008400000 */
[----:B------:R-:W-:Y:S01]  /*cfa0*/  F2FP.SATFINITE.E5M2.F32.PACK_AB_MERGE_C R193, RZ, R193, RZ ;  /* 0x000000c1ffc1723e */ /* 0x000fe200048060ff */
[----:B------:R0:W-:Y:S01]  /*cfb0*/  @!P4 STG.E.U8 desc[UR22][R26.64+0x38], R29 ;  /* 0x0000381d1a00c986 */ /* 0x0001e2000c101116 */
[C---:B------:R-:W-:Y:S01]  /*cfc0*/  ISETP.LT.OR P4, PT, R34.reuse, 0x41, !P1 ;  /* 0x000000412200780c */ /* 0x040fe20004f81670 */
[----:B------:R-:W-:Y:S01]  /*cfd0*/  FMUL R189, R189, UR24 ;  /* 0x00000018bdbd7c20 */ /* 0x000fe20008400000 */
[----:B-1----:R-:W-:Y:S01]  /*cfe0*/  F2FP.SATFINITE.E5M2.F32.PACK_AB_MERGE_C R33, RZ, R192, RZ ;  /* 0x000000c0ff21723e */ /* 0x002fe200048060ff */
[----:B------:R1:W-:Y:S01]  /*cff0*/  @!P6 STG.E.U8 desc[UR22][R24.64+0x40], R31 ;  /* 0x0000401f1800e986 */ /* 0x0003e2000c101116 */
[----:B------:R-:W-:Y:S01]  /*d000*/  ISETP.LT.OR P6, PT, R34, 0x42, !P1 ;  /* 0x000000422200780c */ /* 0x000fe20004fc1670 */
[----:B------:R-:W-:Y:S01]  /*d010*/  FMUL R190, R190, UR24 ;  /* 0x00000018bebe7c20 */ /* 0x000fe20008400000 */
[----:B------:R-:W-:Y:S01]  /*d020*/  F2FP.SATFINITE.E5M2.F32.PACK_AB_MERGE_C R191, RZ, R191, RZ ;  /* 0x000000bfffbf723e */ /* 0x000fe200048060ff */
[----:B------:R-:W-:Y:S01]  /*d030*/  FMUL R188, R188, UR24 ;  /* 0x00000018bcbc7c20 */ /* 0x000fe20008400000 */
[----:B------:R-:W-:Y:S01]  /*d040*/  F2FP.SATFINITE.E5M2.F32.PACK_AB_MERGE_C R189, RZ, R189, RZ ;  /* 0x000000bdffbd723e */ /* 0x000fe200048060ff */
[----:B------:R-:W-:Y:S01]  /*d050*/  @!P5 STG.E.U8 desc[UR22][R24.64+0x41], R193 ;  /* 0x000041c11800d986 */ /* 0x000fe2000c101116 */
[C---:B------:R-:W-:Y:S01]  /*d060*/  ISETP.LT.OR P5, PT, R34.reuse, 0x4a, !P2 ;  /* 0x0000004a2200780c */ /* 0x040fe200057a1670 */
[----:B------:R-:W-:Y:S01]  /*d070*/  FMUL R187, R187, UR24 ;  /* 0x00000018bbbb7c20 */ /* 0x000fe20008400000 */
[----:B0-----:R-:W-:Y:S01]  /*d080*/  F2FP.SATFINITE.E5M2.F32.PACK_AB_MERGE_C R29, RZ, R190, RZ ;  /* 0x000000beff1d723e */ /* 0x001fe200048060ff */
[----:B------:R0:W-:Y:S01]  /*d090*/  @!P4 STG.E.U8 desc[UR22][R26.64+0x40], R33 ;  /* 0x000040211a00c986 */ /* 0x0001e2000c101116 */
[----:B------:R-:W-:Y:S01]  /*d0a0*/  ISETP.LT.OR P4, PT, R34, 0x49, !P2 ;  /* 0x000000492200780c */ /* 0x000fe20005781670 */
[----:B------:R-:W-:Y:S01]  /*d0b0*/  FMUL R186, R186, UR24 ;  /* 0x00000018baba7c20 */ /* 0x000fe20008400000 */
[----:B-1----:R-:W-:Y:S01]  /*d0c0*/  F2FP.SATFINITE.E5M2.F32.PACK_AB_MERGE_C R31, RZ, R188, RZ ;  /* 0x000000bcff1f723e */ /* 0x002fe200048060ff */
[----:B------:R-:W-:Y:S01]  /*d0d0*/  @!P6 STG.E.U8 desc[UR22][R26.64+0x41], R191 ;  /* 0x000041bf1a00e986 */ /* 0x000fe2000c101116 */
[----:B------:R-:W-:Y:S01]  /*d0e0*/  ISETP.LT.OR P6, PT, R34, 0x49, !P1 ;  /* 0x000000492200780c */ /* 0x000fe20004fc1670 */
[----:B------:R-:W-:Y:S01]  /*d0f0*/  FMUL R185, R185, UR24 ;  /* 0x00000018b9b97c20 */ /* 0x000fe20008400000 */
[----:B------:R-:W-:Y:S01]  /*d100*/  F2FP.SATFINITE.E5M2.F32.PACK_AB_MERGE_C R187, RZ, R187, RZ ;  /* 0x000000bbffbb723e */ /* 0x000fe200048060ff */
[----:B------:R-:W-:Y:S01]  /*d110*/  FMUL R183, R183, UR24 ;  /* 0x00000018b7b77c20 */ /* 0x000fe20008400000 */
[----:B------:R-:W-:Y:S01]  /*d120*/  FMUL R184, R184, UR24 ;  /* 0x00000018b8b87c20 */ /* 0x000fe20008400000 */
[----:B------:R-:W-:Y:S01]  /*d130*/  @!P5 STG.E.U8 desc[UR22][R24.64+0x49], R189 ;  /* 0x000049bd1800d986 */ /* 0x000fe2000c101116 */
[----:B------:R-:W-:Y:S01]  /*d140*/  ISETP.LT.OR P5, PT, R34, 0x4a, !P1 ;  /* 0x0000004a2200780c */ /* 0x000fe20004fa1670 */
[----:B------:R-:W-:Y:S01]  /*d150*/  FMUL R182, R182, UR24 ;  /* 0x00000018b6b67c20 */ /* 0x000fe20008400000 */
[----:B0-----:R-:W-:Y:S01]  /*d160*/  F2FP.SATFINITE.E5M2.F32.PACK_AB_MERGE_C R33, RZ, R186, RZ ;  /* 0x000000baff21723e */ /* 0x001fe200048060ff */
[----:B------:R0:W-:Y:S01]  /*d170*/  @!P4 STG.E.U8 desc[UR22][R24.64+0x48], R29 ;  /* 0x0000481d1800c986 */ /* 0x0001e2000c101116 */
[C---:B------:R-:W-:Y:S01]  /*d180*/  ISETP.LT.OR P4, PT, R34.reuse, 0x51, !P2 ;  /* 0x000000512200780c */ /* 0x040fe20005781670 */
[----:B------:R-:W-:Y:S01]  /*d190*/  FMUL R181, R181, UR24 ;  /* 0x00000018b5b57c20 */ /* 0x000fe20008400000 */
[----:B------:R-:W-:Y:S01]  /*d1a0*/  F2FP.SATFINITE.E5M2.F32.PACK_AB_MERGE_C R185, RZ, R185, RZ ;  /* 0x000000b9ffb9723e */ /* 0x000fe200048060ff */
        /* <DEDUP_REMOVED lines=19> */
[----:B------:R-:W-:Y:S01]  /*d2e0*/  F2FP.SATFINITE.E5M2.F32.PACK_AB_MERGE_C R177, RZ, R177, RZ ;  /* 0x000000b1ffb1723e */ /* 0x000fe200048060ff */
        /* <DEDUP_REMOVED lines=13> */
[----:B------:R-:W-:Y:S01]  /*d3c0*/  FMUL R170, R170, UR24 ;  /* 0x00000018aaaa7c20 */ /* 0x000fe20008400000 */
        /* <DEDUP_REMOVED lines=9> */
[C---:B------:R-:W-:Y:S01]  /*d460*/  ISETP.LT.OR P6, PT, R34.reuse, 0x61, !P1 ;  /* 0x000000612200780c */ /* 0x040fe20004fc1670 */
        /* <DEDUP_REMOVED lines=9> */
[----:B------:R-:W-:Y:S01]  /*d500*/  ISETP.LT.OR P4, PT, R34, 0x69, !P2 ;  /* 0x000000692200780c */ /* 0x000fe20005781670 */
        /* <DEDUP_REMOVED lines=98> */
[----:B-----5:R-:W-:Y:S01]  /*db30*/  FMUL R5, R5, UR24 ;  /* 0x0000001805057c20 */ /* 0x020fe20008400000 */
        /* <DEDUP_REMOVED lines=15> */
[----:B------:R-:W-:Y:S01]  /*dc30*/  @!P6 STG.E.U8 desc[UR22][R26.64+0x90], R31 ;  /* 0x0000901f1a00e986 */ /* 0x000fe2000c101116 */
[----:B------:R-:W-:-:S05]  /*dc40*/  ISETP.LT.OR P6, PT, R34, 0x9a, !P2 ;  /* 0x0000009a2200780c */ /* 0x000fca00057c1670 */
[----:B------:R1:W-:Y:S01]  /*dc50*/  @!P5 STG.E.U8 desc[UR22][R26.64+0x91], R23 ;  /* 0x000091171a00d986 */ /* 0x0003e2000c101116 */
[C---:B------:R-:W-:Y:S02]  /*dc60*/  ISETP.LT.OR P5, PT, R34.reuse, 0x9a, !P1 ;  /* 0x0000009a2200780c */ /* 0x040fe40004fa1670 */
[----:B0-----:R-:W-:Y:S01]  /*dc70*/  F2FP.SATFINITE.E5M2.F32.PACK_AB_MERGE_C R29, RZ, R20, RZ ;  /* 0x00000014ff1d723e */ /* 0x001fe200048060ff */
[----:B------:R-:W-:Y:S01]  /*dc80*/  @!P4 STG.E.U8 desc[UR22][R24.64+0x98], R33 ;  /* 0x000098211800c986 */ /* 0x000fe2000c101116 */
[----:B------:R-:W-:-:S03]  /*dc90*/  ISETP.LT.OR P4, PT, R34, 0x99, !P1 ;  /* 0x000000992200780c */ /* 0x000fc60004f81670 */
[----:B------:R0:W-:Y:S01]  /*dca0*/  @!P6 STG.E.U8 desc[UR22][R24.64+0x99], R21 ;  /* 0x000099151800e986 */ /* 0x0001e2000c101116 */
[----:B------:R-:W-:Y:S02]  /*dcb0*/  ISETP.LT.OR P6, PT, R34, 0xa1, !P2 ;  /* 0x000000a12200780c */ /* 0x000fe400057c1670 */
[----:B-1----:R-:W-:-:S03]  /*dcc0*/  F2FP.SATFINITE.E5M2.F32.PACK_AB_MERGE_C R23, RZ, R18, RZ ;  /* 0x00000012ff17723e */ /* 0x002fc600048060ff */
[----:B------:R1:W-:Y:S01]  /*dcd0*/  @!P5 STG.E.U8 desc[UR22][R26.64+0x99], R19 ;  /* 0x000099131a00d986 */ /* 0x0003e2000c101116 */
[----:B------:R-:W-:-:S03]  /*dce0*/  ISETP.LT.OR P5, PT, R34, 0xa2, !P2 ;  /* 0x000000a22200780c */ /* 0x000fc600057a1670 */
[----:B------:R-:W-:Y:S01]  /*dcf0*/  @!P4 STG.E.U8 desc[UR22][R26.64+0x98], R29 ;  /* 0x0000981d1a00c986 */ /* 0x000fe2000c101116 */
[C---:B------:R-:W-:Y:S02]  /*dd00*/  ISETP.LT.OR P4, PT, R34.reuse, 0xa1, !P1 ;  /* 0x000000a12200780c */ /* 0x040fe40004f81670 */
[----:B0-----:R-:W-:Y:S01]  /*dd10*/  F2FP.SATFINITE.E5M2.F32.PACK_AB_MERGE_C R21, RZ, R16, RZ ;  /* 0x00000010ff15723e */ /* 0x001fe200048060ff */
[----:B------:R-:W-:Y:S01]  /*dd20*/  @!P6 STG.E.U8 desc[UR22][R24.64+0xa0], R23 ;  /* 0x0000a0171800e986 */ /* 0x000fe2000c101116 */
[----:B------:R-:W-:Y:S02]  /*dd30*/  ISETP.LT.OR P6, PT, R34, 0xa2, !P1 ;  /* 0x000000a22200780c */ /* 0x000fe40004fc1670 */
[----:B-1----:R-:W-:-:S03]  /*dd40*/  F2FP.SATFINITE.E5M2.F32.PACK_AB_MERGE_C R19, RZ, R14, RZ ;  /* 0x0000000eff13723e */ /* 0x002fc600048060ff */
[----:B------:R0:W-:Y:S01]  /*dd50*/  @!P5 STG.E.U8 desc[UR22][R24.64+0xa1], R17 ;  /* 0x0000a1111800d986 */ /* 0x0001e2000c101116 */
[----:B------:R-:W-:-:S03]  /*dd60*/  ISETP.LT.OR P5, PT, R34, 0xaa, !P2 ;  /* 0x000000aa2200780c */ /* 0x000fc600057a1670 */
[----:B------:R-:W-:Y:S01]  /*dd70*/  @!P4 STG.E.U8 desc[UR22][R26.64+0xa0], R21 ;  /* 0x0000a0151a00c986 */ /* 0x000fe2000c101116 */
[----:B------:R-:W-:-:S03]  /*dd80*/  ISETP.LT.OR P4, PT, R34, 0xa9, !P2 ;  /* 0x000000a92200780c */ /* 0x000fc60005781670 */
[----:B------:R1:W-:Y:S01]  /*dd90*/  @!P6 STG.E.U8 desc[UR22][R26.64+0xa1], R15 ;  /* 0x0000a10f1a00e986 */ /* 0x0003e2000c101116 */
[----:B------:R-:W-:Y:S02]  /*dda0*/  ISETP.LT.OR P6, PT, R34, 0xa9, !P1 ;  /* 0x000000a92200780c */ /* 0x000fe40004fc1670 */
[----:B0-----:R-:W-:-:S03]  /*ddb0*/  F2FP.SATFINITE.E5M2.F32.PACK_AB_MERGE_C R17, RZ, R12, RZ ;  /* 0x0000000cff11723e */ /* 0x001fc600048060ff */
[----:B------:R0:W-:Y:S01]  /*ddc0*/  @!P5 STG.E.U8 desc[UR22][R24.64+0xa9], R13 ;  /* 0x0000a90d1800d986 */ /* 0x0001e2000c101116 */
[----:B------:R-:W-:-:S03]  /*ddd0*/  ISETP.LT.OR P5, PT, R34, 0xaa, !P1 ;  /* 0x000000aa2200780c */ /* 0x000fc60004fa1670 */
[----:B------:R-:W-:Y:S01]  /*dde0*/  @!P4 STG.E.U8 desc[UR22][R24.64+0xa8], R19 ;  /* 0x0000a8131800c986 */ /* 0x000fe2000c101116 */
[C---:B------:R-:W-:Y:S02]  /*ddf0*/  ISETP.LT.OR P4, PT, R34.reuse, 0xb1, !P2 ;  /* 0x000000b12200780c */ /* 0x040fe40005781670 */
[----:B-1----:R-:W-:Y:S01]  /*de00*/  F2FP.SATFINITE.E5M2.F32.PACK_AB_MERGE_C R15, RZ, R10, RZ ;  /* 0x0000000aff0f723e */ /* 0x002fe200048060ff */
[----:B------:R-:W-:Y:S01]  /*de10*/  @!P6 STG.E.U8 desc[UR22][R26.64+0xa8], R17 ;  /* 0x0000a8111a00e986 */ /* 0x000fe2000c101116 */
[----:B------:R-:W-:Y:S02]  /*de20*/  ISETP.LT.OR P6, PT, R34, 0xb2, !P2 ;  /* 0x000000b22200780c */ /* 0x000fe400057c1670 */
[----:B0-----:R-:W-:-:S03]  /*de30*/  F2FP.SATFINITE.E5M2.F32.PACK_AB_MERGE_C R13, RZ, R8, RZ ;  /* 0x00000008ff0d723e */ /* 0x001fc600048060ff */
        /* <DEDUP_REMOVED lines=9> */
[----:B------:R3:W-:Y:S01]  /*ded0*/  @!P4 STG.E.U8 desc[UR22][R26.64+0xb0], R13 ;  /* 0x0000b00d1a00c986 */ /* 0x0007e2000c101116 */
[C---:B------:R-:W-:Y:S02]  /*dee0*/  ISETP.LT.OR P4, PT, R34.reuse, 0xb9, !P1 ;  /* 0x000000b92200780c */ /* 0x040fe40004f81670 */
[----:B-1----:R-:W-:Y:S01]  /*def0*/  F2FP.SATFINITE.E5M2.F32.PACK_AB_MERGE_C R9, RZ, R4, RZ ;  /* 0x00000004ff09723e */ /* 0x002fe200048060ff */
[----:B------:R1:W-:Y:S01]  /*df00*/  @!P6 STG.E.U8 desc[UR22][R24.64+0xb8], R11 ;  /* 0x0000b80b1800e986 */ /* 0x0003e2000c101116 */
[C---:B------:R-:W-:Y:S02]  /*df10*/  ISETP.LT.OR P6, PT, R34.reuse, 0xba, !P1 ;  /* 0x000000ba2200780c */ /* 0x040fe40004fc1670 */
[----:B0-----:R-:W-:Y:S01]  /*df20*/  F2FP.SATFINITE.E5M2.F32.PACK_AB_MERGE_C R7, RZ, R2, RZ ;  /* 0x00000002ff07723e */ /* 0x001fe200048060ff */
[----:B--2---:R-:W-:Y:S02]  /*df30*/  FMUL R2, R225, UR24 ;  /* 0x00000018e1027c20 */ /* 0x004fe40008400000 */
[----:B------:R0:W-:Y:S01]  /*df40*/  @!P5 STG.E.U8 desc[UR22][R24.64+0xb9], R5 ;  /* 0x0000b9051800d986 */ /* 0x0001e2000c101116 */
[----:B------:R-:W-:-:S02]  /*df50*/  ISETP.LT.OR P5, PT, R34, 0xc2, !P2 ;  /* 0x000000c22200780c */ /* 0x000fc400057a1670 */
[----:B---3--:R-:W-:Y:S01]  /*df60*/  F2FP.SATFINITE.E5M2.F32.PACK_AB_MERGE_C R13, RZ, R3, RZ ;  /* 0x00000003ff0d723e */ /* 0x008fe200048060ff */
[----:B----4-:R-:W-:Y:S01]  /*df70*/  FMUL R3, R222, UR24 ;  /* 0x00000018de037c20 */ /* 0x010fe20008400000 */
[----:B------:R2:W-:Y:S01]  /*df80*/  @!P4 STG.E.U8 desc[UR22][R26.64+0xb8], R9 ;  /* 0x0000b8091a00c986 */ /* 0x0005e2000c101116 */
[----:B-1----:R-:W-:Y:S01]  /*df90*/  F2FP.SATFINITE.E5M2.F32.PACK_AB_MERGE_C R11, RZ, R0, RZ ;  /* 0x00000000ff0b723e */ /* 0x002fe200048060ff */
[----:B------:R-:W-:Y:S01]  /*dfa0*/  FMUL R0, R221, UR24 ;  /* 0x00000018dd007c20 */ /* 0x000fe20008400000 */
[----:B------:R-:W-:Y:S01]  /*dfb0*/  ISETP.LT.OR P4, PT, R34, 0xc1, !P2 ;  /* 0x000000c12200780c */ /* 0x000fe20005781670 */
[----:B------:R-:W3:Y:S04]  /*dfc0*/  LDL.LU R222, [R1+0x1c] ;  /* 0x00001c0001de7983 */ /* 0x000ee80000300800 */
[----:B------:R-:W4:Y:S01]  /*dfd0*/  LDL.LU R220, [R1+0x20] ;  /* 0x0000200001dc7983 */ /* 0x000f220000300800 */
[----:B0-----:R-:W-:-:S03]  /*dfe0*/  F2FP.SATFINITE.E5M2.F32.PACK_AB_MERGE_C R5, RZ, R3, RZ ;  /* 0x00000003ff05723e */ /* 0x001fc600048060ff */
[----:B------:R-:W4:Y:S01]  /*dff0*/  LDL.LU R225, [R1+0x24] ;  /* 0x0000240001e17983 */ /* 0x000f220000300800 */
[----:B------:R-:W-:Y:S01]  /*e000*/  FMUL R3, R224, UR24 ;  /* 0x00000018e0037c20 */ /* 0x000fe20008400000 */
[----:B--2---:R-:W-:Y:S01]  /*e010*/  F2FP.SATFINITE.E5M2.F32.PACK_AB_MERGE_C R9, RZ, R0, RZ ;  /* 0x00000000ff09723e */ /* 0x004fe200048060ff */
[----:B------:R-:W-:Y:S01]  /*e020*/  FMUL R0, R226, UR24 ;  /* 0x00000018e2007c20 */ /* 0x000fe20008400000 */
[----:B------:R0:W-:Y:S01]  /*e030*/  @!P6 STG.E.U8 desc[UR22][R26.64+0xb9], R13 ;  /* 0x0000b90d1a00e986 */ /* 0x0001e2000c101116 */
[----:B------:R-:W-:-:S03]  /*e040*/  ISETP.LT.OR P6, PT, R34, 0xc1, !P1 ;  /* 0x000000c12200780c */ /* 0x000fc60004fc1670 */
[----:B------:R-:W2:Y:S04]  /*e050*/  LDL.LU R224, [R1+0x28] ;  /* 0x0000280001e07983 */ /* 0x000ea80000300800 */
[----:B------:R-:W2:Y:S01]  /*e060*/  LDL.LU R226, [R1+0x2c] ;  /* 0x00002c0001e27983 */ /* 0x000ea20000300800 */
[----:B0-----:R-:W-:Y:S01]  /*e070*/  F2FP.SATFINITE.E5M2.F32.PACK_AB_MERGE_C R13, RZ, R2, RZ ;  /* 0x00000002ff0d723e */ /* 0x001fe200048060ff */
[----:B------:R-:W-:Y:S02]  /*e080*/  FMUL R2, R227, UR24 ;  /* 0x00000018e3027c20 */ /* 0x000fe40008400000 */
[----:B------:R-:W2:Y:S04]  /*e090*/  LDL.LU R227, [R1+0x30] ;  /* 0x0000300001e37983 */ /* 0x000ea80000300800 */
[----:B------:R-:W-:Y:S01]  /*e0a0*/  @!P5 STG.E.U8 desc[UR22][R24.64+0xc1], R11 ;  /* 0x0000c10b1800d986 */ /* 0x000fe2000c101116 */
[----:B------:R-:W-:-:S03]  /*e0b0*/  ISETP.LT.OR P5, PT, R34, 0xc2, !P1 ;  /* 0x000000c22200780c */ /* 0x000fc60004fa1670 */
[----:B------:R0:W-:Y:S01]  /*e0c0*/  @!P4 STG.E.U8 desc[UR22][R24.64+0xc0], R7 ;  /* 0x0000c0071800c986 */ /* 0x0001e2000c101116 */
[----:B------:R-:W-:-:S03]  /*e0d0*/  ISETP.LT.OR P4, PT, R34, 0xc9, !P2 ;  /* 0x000000c92200780c */ /* 0x000fc60005781670 */
[----:B------:R1:W-:Y:S01]  /*e0e0*/  @!P6 STG.E.U8 desc[UR22][R26.64+0xc0], R5 ;  /* 0x0000c0051a00e986 */ /* 0x0003e2000c101116 */
[----:B------:R-:W-:-:S03]  /*e0f0*/  ISETP.LT.OR P6, PT, R34, 0xca, !P2 ;  /* 0x000000ca2200780c */ /* 0x000fc600057c1670 */
[----:B------:R-:W2:Y:S04]  /*e100*/  LDL.LU R221, [R1+0x34] ;  /* 0x0000340001dd7983 */ /* 0x000ea80000300800 */
[----:B------:R1:W-:Y:S01]  /*e110*/  @!P5 STG.E.U8 desc[UR22][R26.64+0xc1], R9 ;  /* 0x0000c1091a00d986 */ /* 0x0003e2000c101116 */
[----:B0-----:R-:W-:Y:S01]  /*e120*/  F2FP.SATFINITE.E5M2.F32.PACK_AB_MERGE_C R7, RZ, R3, RZ ;  /* 0x00000003ff07723e */ /* 0x001fe200048060ff */
[----:B------:R-:W-:Y:S02]  /*e130*/  FMUL R3, R223, UR24 ;  /* 0x00000018df037c20 */ /* 0x000fe40008400000 */
[----:B------:R-:W-:Y:S01]  /*e140*/  @!P4 STG.E.U8 desc[UR22][R24.64+0xc8], R13 ;  /* 0x0000c80d1800c986 */ /* 0x000fe2000c101116 */
[----:B------:R-:W-:-:S03]  /*e150*/  ISETP.LT.OR P4, PT, R34, 0xc9, !P1 ;  /* 0x000000c92200780c */ /* 0x000fc60004f81670 */
[----:B------:R-:W2:Y:S01]  /*e160*/  LDL.LU R223, [R1+0x38] ;  /* 0x0000380001df7983 */ /* 0x000ea20000300800 */
[----:B-1----:R-:W-:Y:S02]  /*e170*/  F2FP.SATFINITE.E5M2.F32.PACK_AB_MERGE_C R5, RZ, R0, RZ ;  /* 0x00000000ff05723e */ /* 0x002fe400048060ff */
[----:B------:R-:W-:Y:S02]  /*e180*/  F2FP.SATFINITE.E5M2.F32.PACK_AB_MERGE_C R11, RZ, R2, RZ ;  /* 0x00000002ff0b723e */ /* 0x000fe400048060ff */
[----:B------:R-:W-:Y:S01]  /*e190*/  F2FP.SATFINITE.E5M2.F32.PACK_AB_MERGE_C R9, RZ, R3, RZ ;  /* 0x00000003ff09723e */ /* 0x000fe200048060ff */
[----:B------:R0:W-:Y:S04]  /*e1a0*/  @!P6 STG.E.U8 desc[UR22][R24.64+0xc9], R7 ;  /* 0x0000c9071800e986 */ /* 0x0001e8000c101116 */
[----:B------:R1:W-:Y:S01]  /*e1b0*/  @!P4 STG.E.U8 desc[UR22][R26.64+0xc8], R5 ;  /* 0x0000c8051a00c986 */ /* 0x0003e2000c101116 */
[----:B---3--:R-:W-:-:S03]  /*e1c0*/  FMUL R0, R222, UR24 ;  /* 0x00000018de007c20 */ /* 0x008fc60008400000 */
[----:B------:R-:W3:Y:S01]  /*e1d0*/  LDL.LU R222, [R1+0x3c] ;  /* 0x00003c0001de7983 */ /* 0x000ee20000300800 */
[----:B----4-:R-:W-:Y:S01]  /*e1e0*/  FMUL R2, R220, UR24 ;  /* 0x00000018dc027c20 */ /* 0x010fe20008400000 */
[----:B0-----:R-:W-:Y:S01]  /*e1f0*/  F2FP.SATFINITE.E5M2.F32.PACK_AB_MERGE_C R7, RZ, R0, RZ ;  /* 0x00000000ff07723e */ /* 0x001fe200048060ff */
[----:B------:R-:W-:Y:S02]  /*e200*/  FMUL R3, R225, UR24 ;  /* 0x00000018e1037c20 */ /* 0x000fe40008400000 */
[----:B------:R-:W4:Y:S01]  /*e210*/  LDL.LU R225, [R1+0x40] ;  /* 0x0000400001e17983 */ /* 0x000f220000300800 */
[----:B------:R-:W-:Y:S02]  /*e220*/  F2FP.SATFINITE.E5M2.F32.PACK_AB_MERGE_C R13, RZ, R2, RZ ;  /* 0x00000002ff0d723e */ /* 0x000fe400048060ff */
[----:B-1----:R-:W-:Y:S01]  /*e230*/  F2FP.SATFINITE.E5M2.F32.PACK_AB_MERGE_C R5, RZ, R3, RZ ;  /* 0x00000003ff05723e */ /* 0x002fe200048060ff */
[----:B--2---:R-:W-:Y:S02]  /*e240*/  FMUL R0, R224, UR24 ;  /* 0x00000018e0007c20 */ /* 0x004fe40008400000 */
[----:B------:R-:W2:Y:S01]  /*e250*/  LDL.LU R224, [R1+0x44] ;  /* 0x0000440001e07983 */ /* 0x000ea20000300800 */
[----:B------:R-:W-:-:S03]  /*e260*/  FMUL R2, R226, UR24 ;  /* 0x00000018e2027c20 */ /* 0x000fc60008400000 */
[----:B------:R-:W2:Y:S01]  /*e270*/  LDL.LU R226, [R1+0x48] ;  /* 0x0000480001e27983 */ /* 0x000ea20000300800 */
[----:B------:R-:W-:-:S03]  /*e280*/  FMUL R3, R227, UR24 ;  /* 0x00000018e3037c20 */ /* 0x000fc60008400000 */
[----:B------:R-:W2:Y:S01]  /*e290*/  LDL.LU R227, [R1+0x4c] ;  /* 0x00004c0001e37983 */ /* 0x000ea20000300800 */
[C---:B------:R-:W-:Y:S02]  /*e2a0*/  ISETP.LT.OR P5, PT, R34.reuse, 0xca, !P1 ;  /* 0x000000ca2200780c */ /* 0x040fe40004fa1670 */
[C---:B------:R-:W-:Y:S01]  /*e2b0*/  ISETP.LT.OR P6, PT, R34.reuse, 0xd1, !P2 ;  /* 0x000000d12200780c */ /* 0x040fe200057c1670 */
[----:B------:R-:W2:Y:S01]  /*e2c0*/  LDL.LU R219, [R1+0x50] ;  /* 0x0000500001db7983 */ /* 0x000ea20000300800 */
[----:B------:R-:W-:-:S03]  /*e2d0*/  ISETP.LT.OR P4, PT, R34, 0xd1, !P1 ;  /* 0x000000d12200780c */ /* 0x000fc60004f81670 */
[----:B------:R-:W2:Y:S04]  /*e2e0*/  LDL.LU R218, [R1+0x54] ;  /* 0x0000540001da7983 */ /* 0x000ea80000300800 */
[----:B------:R-:W2:Y:S04]  /*e2f0*/  LDL.LU R220, [R1+0x58] ;  /* 0x0000580001dc7983 */ /* 0x000ea80000300800 */
[----:B------:R0:W-:Y:S01]  /*e300*/  @!P5 STG.E.U8 desc[UR22][R26.64+0xc9], R11 ;  /* 0x0000c90b1a00d986 */ /* 0x0001e2000c101116 */
[----:B------:R-:W-:-:S03]  /*e310*/  ISETP.LT.OR P5, PT, R34, 0xd2, !P2 ;  /* 0x000000d22200780c */ /* 0x000fc600057a1670 */
[----:B------:R1:W-:Y:S01]  /*e320*/  @!P6 STG.E.U8 desc[UR22][R24.64+0xd0], R9 ;  /* 0x0000d0091800e986 */ /* 0x0003e2000c101116 */
[----:B------:R-:W-:Y:S02]  /*e330*/  ISETP.LT.OR P6, PT, R34, 0xd2, !P1 ;  /* 0x000000d22200780c */ /* 0x000fe40004fc1670 */
[----:B0-----:R-:W-:-:S07]  /*e340*/  F2FP.SATFINITE.E5M2.F32.PACK_AB_MERGE_C R11, RZ, R2, RZ ;  /* 0x00000002ff0b723e */ /* 0x001fce00048060ff */
[----:B------:R0:W-:Y:S01]  /*e350*/  @!P5 STG.E.U8 desc[UR22][R24.64+0xd1], R7 ;  /* 0x0000d1071800d986 */ /* 0x0001e2000c101116 */
[C---:B------:R-:W-:Y:S02]  /*e360*/  ISETP.LT.OR P5, PT, R34.reuse, 0xda, !P2 ;  /* 0x000000da2200780c */ /* 0x040fe400057a1670 */
[----:B-1----:R-:W-:Y:S01]  /*e370*/  F2FP.SATFINITE.E5M2.F32.PACK_AB_MERGE_C R9, RZ, R0, RZ ;  /* 0x00000000ff09723e */ /* 0x002fe200048060ff */
[----:B------:R-:W-:Y:S01]  /*e380*/  @!P4 STG.E.U8 desc[UR22][R26.64+0xd0], R13 ;  /* 0x0000d00d1a00c986 */ /* 0x000fe2000c101116 */
[C---:B------:R-:W-:Y:S01]  /*e390*/  ISETP.LT.OR P4, PT, R34.reuse, 0xd9, !P2 ;  /* 0x000000d92200780c */ /* 0x040fe20005781670 */
[----:B------:R-:W-:Y:S01]  /*e3a0*/  FMUL R0, R221, UR24 ;  /* 0x00000018dd007c20 */ /* 0x000fe20008400000 */
[----:B------:R-:W-:Y:S01]  /*e3b0*/  FMUL R2, R223, UR24 ;  /* 0x00000018df027c20 */ /* 0x000fe20008400000 */
[----:B------:R1:W-:Y:S01]  /*e3c0*/  @!P6 STG.E.U8 desc[UR22][R26.64+0xd1], R5 ;  /* 0x0000d1051a00e986 */ /* 0x0003e2000c101116 */
[----:B------:R-:W-:-:S03]  /*e3d0*/  ISETP.LT.OR P6, PT, R34, 0xd9, !P1 ;  /* 0x000000d92200780c */ /* 0x000fc60004fc1670 */
[----:B------:R-:W2:Y:S04]  /*e3e0*/  LDL.LU R221, [R1+0x5c] ;  /* 0x00005c0001dd7983 */ /* 0x000ea80000300800 */
[----:B------:R-:W2:Y:S01]  /*e3f0*/  LDL.LU R223, [R1+0x60] ;  /* 0x0000600001df7983 */ /* 0x000ea20000300800 */
[----:B0-----:R-:W-:Y:S02]  /*e400*/  F2FP.SATFINITE.E5M2.F32.PACK_AB_MERGE_C R7, RZ, R3, RZ ;  /* 0x00000003ff07723e */ /* 0x001fe400048060ff */
[----:B-1----:R-:W-:Y:S01]  /*e410*/  F2FP.SATFINITE.E5M2.F32.PACK_AB_MERGE_C R5, RZ, R0, RZ ;  /* 0x00000000ff05723e */ /* 0x002fe200048060ff */
[----:B------:R0:W-:Y:S01]  /*e420*/  @!P4 STG.E.U8 desc[UR22][R24.64+0xd8], R9 ;  /* 0x0000d8091800c986 */ /* 0x0001e2000c101116 */
[----:B------:R-:W-:-:S03]  /*e430*/  F2FP.SATFINITE.E5M2.F32.PACK_AB_MERGE_C R13, RZ, R2, RZ ;  /* 0x00000002ff0d723e */ /* 0x000fc600048060ff */
[----:B------:R-:W-:Y:S04]  /*e440*/  @!P5 STG.E.U8 desc[UR22][R24.64+0xd9], R11 ;  /* 0x0000d90b1800d986 */ /* 0x000fe8000c101116 */
[----:B------:R1:W-:Y:S01]  /*e450*/  @!P6 STG.E.U8 desc[UR22][R26.64+0xd8], R7 ;  /* 0x0000d8071a00e986 */ /* 0x0003e2000c101116 */
[----:B---3--:R-:W-:-:S03]  /*e460*/  FMUL R3, R222, UR24 ;  /* 0x00000018de037c20 */ /* 0x008fc60008400000 */
[----:B------:R-:W3:Y:S01]  /*e470*/  LDL.LU R222, [R1+0x64] ;  /* 0x0000640001de7983 */ /* 0x000ee20000300800 */
[----:B----4-:R-:W-:Y:S01]  /*e480*/  FMUL R0, R225, UR24 ;  /* 0x00000018e1007c20 */ /* 0x010fe20008400000 */
[----:B0-----:R-:W-:Y:S02]  /*e490*/  F2FP.SATFINITE.E5M2.F32.PACK_AB_MERGE_C R9, RZ, R3, RZ ;  /* 0x00000003ff09723e */ /* 0x001fe400048060ff */
[----:B------:R-:W4:Y:S02]  /*e4a0*/  LDL.LU R225, [R1+0x68] ;  /* 0x0000680001e17983 */ /* 0x000f240000300800 */
        /* <DEDUP_REMOVED lines=8> */
[C---:B------:R-:W-:Y:S02]  /*e530*/  ISETP.LT.OR P4, PT, R34.reuse, 0xe1, !P2 ;  /* 0x000000e12200780c */ /* 0x040fe40005781670 */
[----:B------:R-:W-:-:S09]  /*e540*/  ISETP.LT.OR P6, PT, R34, 0xe2, !P2 ;  /* 0x000000e22200780c */ /* 0x000fd200057c1670 */
[----:B------:R0:W-:Y:S01]  /*e550*/  @!P5 STG.E.U8 desc[UR22][R26.64+0xd9], R5 ;  /* 0x0000d9051a00d986 */ /* 0x0001e2000c101116 */
[----:B------:R-:W-:-:S03]  /*e560*/  ISETP.LT.OR P5, PT, R34, 0xe2, !P1 ;  /* 0x000000e22200780c */ /* 0x000fc60004fa1670 */
[----:B------:R-:W-:Y:S01]  /*e570*/  @!P4 STG.E.U8 desc[UR22][R24.64+0xe0], R13 ;  /* 0x0000e00d1800c986 */ /* 0x000fe2000c101116 */
[----:B------:R-:W-:-:S03]  /*e580*/  ISETP.LT.OR P4, PT, R34, 0xe1, !P1 ;  /* 0x000000e12200780c */ /* 0x000fc60004f81670 */
[----:B------:R1:W-:Y:S01]  /*e590*/  @!P6 STG.E.U8 desc[UR22][R24.64+0xe1], R9 ;  /* 0x0000e1091800e986 */ /* 0x0003e2000c101116 */
[----:B------:R-:W-:Y:S02]  /*e5a0*/  ISETP.LT.OR P6, PT, R34, 0xe9, !P2 ;  /* 0x000000e92200780c */ /* 0x000fe400057c1670 */
[----:B------:R-:W-:Y:S02]  /*e5b0*/  F2FP.SATFINITE.E5M2.F32.PACK_AB_MERGE_C R11, RZ, R2, RZ ;  /* 0x00000002ff0b723e */ /* 0x000fe400048060ff */
[----:B0-----:R-:W-:-:S03]  /*e5c0*/  F2FP.SATFINITE.E5M2.F32.PACK_AB_MERGE_C R5, RZ, R3, RZ ;  /* 0x00000003ff05723e */ /* 0x001fc600048060ff */
[----:B------:R-:W-:Y:S01]  /*e5d0*/  @!P5 STG.E.U8 desc[UR22][R26.64+0xe1], R11 ;  /* 0x0000e10b1a00d986 */ /* 0x000fe2000c101116 */
[----:B------:R-:W-:-:S03]  /*e5e0*/  ISETP.LT.OR P5, PT, R34, 0xea, !P2 ;  /* 0x000000ea2200780c */ /* 0x000fc600057a1670 */
[----:B------:R0:W-:Y:S01]  /*e5f0*/  @!P4 STG.E.U8 desc[UR22][R26.64+0xe0], R7 ;  /* 0x0000e0071a00c986 */ /* 0x0001e2000c101116 */
[----:B------:R-:W-:-:S03]  /*e600*/  ISETP.LT.OR P4, PT, R34, 0xe9, !P1 ;  /* 0x000000e92200780c */ /* 0x000fc60004f81670 */
[----:B------:R0:W-:Y:S01]  /*e610*/  @!P6 STG.E.U8 desc[UR22][R24.64+0xe8], R5 ;  /* 0x0000e8051800e986 */ /* 0x0001e2000c101116 */
[----:B------:R-:W-:Y:S01]  /*e620*/  ISETP.LT.OR P6, PT, R34, 0xea, !P1 ;  /* 0x000000ea2200780c */ /* 0x000fe20004fc1670 */
[----:B------:R-:W-:Y:S01]  /*e630*/  FMUL R2, R219, UR24 ;  /* 0x00000018db027c20 */ /* 0x000fe20008400000 */
[----:B------:R-:W-:Y:S01]  /*e640*/  FMUL R3, R218, UR24 ;  /* 0x00000018da037c20 */ /* 0x000fe20008400000 */
[----:B-1----:R-:W-:-:S03]  /*e650*/  F2FP.SATFINITE.E5M2.F32.PACK_AB_MERGE_C R9, RZ, R0, RZ ;  /* 0x00000000ff09723e */ /* 0x002fc600048060ff */
[----:B------:R-:W-:Y:S02]  /*e660*/  F2FP.SATFINITE.E5M2.F32.PACK_AB_MERGE_C R13, RZ, R2, RZ ;  /* 0x00000002ff0d723e */ /* 0x000fe400048060ff */
[----:B0-----:R-:W-:Y:S01]  /*e670*/  F2FP.SATFINITE.E5M2.F32.PACK_AB_MERGE_C R7, RZ, R3, RZ ;  /* 0x00000003ff07723e */ /* 0x001fe200048060ff */
[----:B------:R0:W-:Y:S01]  /*e680*/  @!P5 STG.E.U8 desc[UR22][R24.64+0xe9], R9 ;  /* 0x0000e9091800d986 */ /* 0x0001e2000c101116 */
[----:B------:R-:W-:-:S03]  /*e690*/  ISETP.LT.OR P5, PT, R34, 0xf2, !P2 ;  /* 0x000000f22200780c */ /* 0x000fc600057a1670 */
[----:B------:R-:W-:Y:S01]  /*e6a0*/  @!P4 STG.E.U8 desc[UR22][R26.64+0xe8], R13 ;  /* 0x0000e80d1a00c986 */ /* 0x000fe2000c101116 */
[----:B------:R-:W-:-:S03]  /*e6b0*/  ISETP.LT.OR P4, PT, R34, 0xf1, !P2 ;  /* 0x000000f12200780c */ /* 0x000fc60005781670 */
[----:B------:R1:W-:Y:S01]  /*e6c0*/  @!P6 STG.E.U8 desc[UR22][R26.64+0xe9], R7 ;  /* 0x0000e9071a00e986 */ /* 0x0003e2000c101116 */
[----:B------:R-:W-:Y:S01]  /*e6d0*/  ISETP.LT.OR P6, PT, R34, 0xf1, !P1 ;  /* 0x000000f12200780c */ /* 0x000fe20004fc1670 */
[----:B------:R-:W-:Y:S01]  /*e6e0*/  FMUL R0, R220, UR24 ;  /* 0x00000018dc007c20 */ /* 0x000fe20008400000 */
[----:B------:R-:W-:Y:S01]  /*e6f0*/  FMUL R2, R221, UR24 ;  /* 0x00000018dd027c20 */ /* 0x000fe20008400000 */
[----:B------:R-:W-:-:S03]  /*e700*/  FMUL R3, R223, UR24 ;  /* 0x00000018df037c20 */ /* 0x000fc60008400000 */
[----:B------:R-:W-:Y:S02]  /*e710*/  F2FP.SATFINITE.E5M2.F32.PACK_AB_MERGE_C R5, RZ, R0, RZ ;  /* 0x00000000ff05723e */ /* 0x000fe400048060ff */
[----:B------:R-:W-:Y:S02]  /*e720*/  F2FP.SATFINITE.E5M2.F32.PACK_AB_MERGE_C R11, RZ, R2, RZ ;  /* 0x00000002ff0b723e */ /* 0x000fe400048060ff */
[----:B0-----:R-:W-:Y:S01]  /*e730*/  F2FP.SATFINITE.E5M2.F32.PACK_AB_MERGE_C R9, RZ, R3, RZ ;  /* 0x00000003ff09723e */ /* 0x001fe200048060ff */
[----:B------:R-:W-:Y:S01]  /*e740*/  @!P4 STG.E.U8 desc[UR22][R24.64+0xf0], R5 ;  /* 0x0000f0051800c986 */ /* 0x000fe2000c101116 */
[----:B------:R-:W-:-:S03]  /*e750*/  ISETP.LT.OR P4, PT, R34, 0xf2, !P1 ;  /* 0x000000f22200780c */ /* 0x000fc60004f81670 */
[----:B------:R0:W-:Y:S01]  /*e760*/  @!P5 STG.E.U8 desc[UR22][R24.64+0xf1], R11 ;  /* 0x0000f10b1800d986 */ /* 0x0001e2000c101116 */
[C---:B------:R-:W-:Y:S02]  /*e770*/  ISETP.LT.OR P5, PT, R34.reuse, 0xf9, !P2 ;  /* 0x000000f92200780c */ /* 0x040fe400057a1670 */
[C---:B------:R-:W-:Y:S01]  /*e780*/  ISETP.LT.OR P2, PT, R34.reuse, 0xfa, !P2 ;  /* 0x000000fa2200780c */ /* 0x040fe20005741670 */
[----:B------:R0:W-:Y:S01]  /*e790*/  @!P6 STG.E.U8 desc[UR22][R26.64+0xf0], R9 ;  /* 0x0000f0091a00e986 */ /* 0x0001e2000c101116 */
[C---:B------:R-:W-:Y:S02]  /*e7a0*/  ISETP.LT.OR P6, PT, R34.reuse, 0xf9, !P1 ;  /* 0x000000f92200780c */ /* 0x040fe40004fc1670 */
[----:B------:R-:W-:Y:S01]  /*e7b0*/  ISETP.LT.OR P1, PT, R34, 0xfa, !P1 ;  /* 0x000000fa2200780c */ /* 0x000fe20004f21670 */
[----:B---3--:R-:W-:Y:S01]  /*e7c0*/  FMUL R0, R222, UR24 ;  /* 0x00000018de007c20 */ /* 0x008fe20008400000 */
[----:B----4-:R-:W-:-:S04]  /*e7d0*/  FMUL R2, R225, UR24 ;  /* 0x00000018e1027c20 */ /* 0x010fc80008400000 */
[----:B-1----:R-:W-:Y:S01]  /*e7e0*/  F2FP.SATFINITE.E5M2.F32.PACK_AB_MERGE_C R7, RZ, R0, RZ ;  /* 0x00000000ff07723e */ /* 0x002fe200048060ff */
[----:B--2---:R-:W-:Y:S01]  /*e7f0*/  FMUL R3, R224, UR24 ;  /* 0x00000018e0037c20 */ /* 0x004fe20008400000 */
[----:B------:R-:W-:Y:S01]  /*e800*/  FMUL R4, R226, UR24 ;  /* 0x00000018e2047c20 */ /* 0x000fe20008400000 */
[----:B0-----:R-:W-:-:S03]  /*e810*/  F2FP.SATFINITE.E5M2.F32.PACK_AB_MERGE_C R11, RZ, R2, RZ ;  /* 0x00000002ff0b723e */ /* 0x001fc600048060ff */
[----:B------:R-:W-:Y:S01]  /*e820*/  F2FP.SATFINITE.E5M2.F32.PACK_AB_MERGE_C R3, RZ, R3, RZ ;  /* 0x00000003ff03723e */ /* 0x000fe200048060ff */
[----:B------:R-:W-:Y:S01]  /*e830*/  FMUL R5, R227, UR24 ;  /* 0x00000018e3057c20 */ /* 0x000fe20008400000 */
[----:B------:R-:W-:Y:S01]  /*e840*/  F2FP.SATFINITE.E5M2.F32.PACK_AB_MERGE_C R9, RZ, R4, RZ ;  /* 0x00000004ff09723e */ /* 0x000fe200048060ff */
[----:B------:R0:W-:Y:S03]  /*e850*/  @!P4 STG.E.U8 desc[UR22][R26.64+0xf1], R7 ;  /* 0x0000f1071a00c986 */ /* 0x0001e6000c101116 */
[----:B------:R-:W-:Y:S01]  /*e860*/  F2FP.SATFINITE.E5M2.F32.PACK_AB_MERGE_C R5, RZ, R5, RZ ;  /* 0x00000005ff05723e */ /* 0x000fe200048060ff */
[----:B------:R0:W-:Y:S04]  /*e870*/  @!P5 STG.E.U8 desc[UR22][R24.64+0xf8], R11 ;  /* 0x0000f80b1800d986 */ /* 0x0001e8000c101116 */
[----:B------:R0:W-:Y:S04]  /*e880*/  @!P2 STG.E.U8 desc[UR22][R24.64+0xf9], R3 ;  /* 0x0000f9031800a986 */ /* 0x0001e8000c101116 */
[----:B------:R0:W-:Y:S04]  /*e890*/  @!P6 STG.E.U8 desc[UR22][R26.64+0xf8], R9 ;  /* 0x0000f8091a00e986 */ /* 0x0001e8000c101116 */
[----:B------:R0:W-:Y:S02]  /*e8a0*/  @!P1 STG.E.U8 desc[UR22][R26.64+0xf9], R5 ;  /* 0x0000f9051a009986 */ /* 0x0001e4000c101116 */
.L_x_297:
[----:B------:R-:W-:Y:S05]  /*e8b0*/  BSYNC B0 ;  /* 0x0000000000007941 */ /* 0x000fea0003800000 */
.L_x_39:
[----:B------:R-:W2:Y:S01]  /*e8c0*/  LDL.LU R22, [R1+0x80] ;  /* 0x0000800001167983 */ /* 0x000ea20000300800 */
[----:B0-----:R-:W-:Y:S01]  /*e8d0*/  IMAD.U32 R3, RZ, RZ, UR18 ;  /* 0x00000012ff037e24 */ /* 0x001fe2000f8e00ff */
[----:B------:R-:W-:Y:S02]  /*e8e0*/  ULDC.64 UR6, c[0x0][0x650] ;  /* 0x0001940000067ab9 */ /* 0x000fe40000000a00 */
[----:B------:R-:W3:Y:S01]  /*e8f0*/  LDL.LU R19, [R1+0x84] ;  /* 0x0000840001137983 */ /* 0x000ee20000300800 */
[----:B-----5:R-:W-:Y:S01]  /*e900*/  IMAD.U32 R0, RZ, RZ, UR20 ;  /* 0x00000014ff007e24 */ /* 0x020fe2000f8e00ff */
[----:B------:R0:W-:Y:S01]  /*e910*/  SYNCS.ARRIVE.TRANS64.A1T0 RZ, [R3+UR29], RZ ;  /* 0x000000ff03ff79a7 */ /* 0x0001e2000810001d */
[----:B------:R-:W-:Y:S02]  /*e920*/  IMAD.U32 R2, RZ, RZ, UR20 ;  /* 0x00000014ff027e24 */ /* 0x000fe4000f8e00ff */
[----:B------:R-:W-:Y:S02]  /*e930*/  IMAD.MOV.U32 R4, RZ, RZ, -0x1 ;  /* 0xffffffffff047424 */ /* 0x000fe400078e00ff */
[----:B0-----:R-:W-:Y:S01]  /*e940*/  IMAD.U32 R3, RZ, RZ, UR15 ;  /* 0x0000000fff037e24 */ /* 0x001fe2000f8e00ff */
[----:B---3--:R-:W-:-:S02]  /*e950*/  LEA R19, P1, R0, R19, 0x1 ;  /* 0x0000001300137211 */ /* 0x008fc400078208ff */
[----:B------:R-:W-:Y:S02]  /*e960*/  PRMT R0, RZ, 0x7610, R0 ;  /* 0x00007610ff007816 */ /* 0x000fe40000000000 */
[----:B--2---:R-:W-:Y:S01]  /*e970*/  LEA.HI.X R22, R2, R22, R3, 0x1, P1 ;  /* 0x0000001602167211 */ /* 0x004fe200008f0c03 */
[----:B------:R-:W-:Y:S01]  /*e980*/  IMAD.MOV.U32 R2, RZ, RZ, -0x1 ;  /* 0xffffffffff027424 */ /* 0x000fe200078e00ff */
[----:B------:R0:W-:Y:S01]  /*e990*/  STL [R1+0x84], R19 ;  /* 0x0000841301007387 */ /* 0x0001e20000100800 */
[----:B------:R-:W-:Y:S01]  /*e9a0*/  IMAD.MOV.U32 R3, RZ, RZ, -0x1 ;  /* 0xffffffffff037424 */ /* 0x000fe200078e00ff */
[----:B------:R-:W-:Y:S02]  /*e9b0*/  ISETP.GE.U32.AND P1, PT, R19, UR6, PT ;  /* 0x0000000613007c0c */ /* 0x000fe4000bf26070 */
[----:B------:R0:W-:Y:S02]  /*e9c0*/  STL [R1+0x80], R22 ;  /* 0x0000801601007387 */ /* 0x0001e40000100800 */
[----:B------:R-:W-:-:S02]  /*e9d0*/  ISETP.GE.U32.AND.EX P1, PT, R22, UR7, PT, P1 ;  /* 0x0000000716007c0c */ /* 0x000fc4000bf26110 */
[----:B------:R0:W-:Y:S04]  /*e9e0*/  STL [R1+0x88], R4 ;  /* 0x0000880401007387 */ /* 0x0001e80000100800 */
[----:B------:R0:W-:Y:S04]  /*e9f0*/  STL [R1+0x78], R2 ;  /* 0x0000780201007387 */ /* 0x0001e80000100800 */
[----:B------:R0:W-:Y:S03]  /*ea00*/  STL [R1+0x8c], R3 ;  /* 0x00008c0301007387 */ /* 0x0001e60000100800 */
[----:B------:R-:W-:Y:S05]  /*ea10*/  @P1 BRA `(.L_x_298) ;  /* 0x0000000400741947 */ /* 0x000fea0003800000 */
[----:B------:R-:W2:Y:S01]  /*ea20*/  S2R R14, SR_CTAID.X ;  /* 0x00000000000e7919 */ /* 0x000ea20000002500 */
[----:B------:R-:W3:Y:S01]  /*ea30*/  LDC.64 R8, c[0x0][0x628] ;  /* 0x00018a00ff087b82 */ /* 0x000ee20000000a00 */
[----:B------:R-:W-:Y:S01]  /*ea40*/  ULDC UR6, c[0x0][0x150] ;  /* 0x0000540000067ab9 */ /* 0x000fe20000000800 */
[----:B------:R-:W-:Y:S01]  /*ea50*/  IMAD.MOV.U32 R6, RZ, RZ, R19 ;  /* 0x000000ffff067224 */ /* 0x000fe200078e0013 */
[----:B------:R-:W0:Y:S01]  /*ea60*/  S2R R16, SR_CTAID.Y ;  /* 0x0000000000107919 */ /* 0x000e220000002600 */
[----:B------:R-:W-:-:S04]  /*ea70*/  IMAD.MOV.U32 R7, RZ, RZ, R22 ;  /* 0x000000ffff077224 */ /* 0x000fc800078e0016 */
[----:B------:R-:W0:Y:S08]  /*ea80*/  LDC R17, c[0x0][0x144] ;  /* 0x00005100ff117b82 */ /* 0x000e300000000800 */
[----:B------:R-:W0:Y:S08]  /*ea90*/  LDC R10, c[0x0][0x630] ;  /* 0x00018c00ff0a7b82 */ /* 0x000e300000000800 */
[----:B------:R-:W0:Y:S01]  /*eaa0*/  LDC.64 R12, c[0x0][0x620] ;  /* 0x00018800ff0c7b82 */ /* 0x000e220000000a00 */
[----:B---3--:R-:W-:-:S04]  /*eab0*/  ISETP.NE.U32.AND P1, PT, R8, RZ, PT ;  /* 0x000000ff0800720c */ /* 0x008fc80003f25070 */
[----:B------:R-:W-:Y:S02]  /*eac0*/  ISETP.NE.AND.EX P1, PT, R9, RZ, PT, P1 ;  /* 0x000000ff0900720c */ /* 0x000fe40003f25310 */
[----:B--2---:R-:W-:-:S05]  /*ead0*/  I2FP.F32.U32 R0, R14 ;  /* 0x0000000e00007245 */ /* 0x004fca0000201000 */
[----:B------:R-:W-:-:S04]  /*eae0*/  FMUL R0, R0, UR6 ;  /* 0x0000000600007c20 */ /* 0x000fc80008400000 */
[----:B------:R2:W3:Y:S02]  /*eaf0*/  F2I.U32.TRUNC.NTZ R15, R0 ;  /* 0x00000000000f7305 */ /* 0x0004e4000020f000 */
[----:B------:R-:W-:Y:S05]  /*eb00*/  @!P1 BRA `(.L_x_299) ;  /* 0x0000000000289947 */ /* 0x000fea0003800000 */
[----:B--2---:R-:W2:Y:S02]  /*eb10*/  LDC R0, c[0x0][0x634] ;  /* 0x00018d00ff007b82 */ /* 0x004ea40000000800 */
[----:B--2---:R-:W-:-:S05]  /*eb20*/  IADD3 R7, P1, R19, R0, RZ ;  /* 0x0000000013077210 */ /* 0x004fca0007f3e0ff */
[----:B------:R-:W-:-:S04]  /*eb30*/  IMAD.X R11, RZ, RZ, R22, P1 ;  /* 0x000000ffff0b7224 */ /* 0x000fc800008e0616 */
[----:B0-----:R-:W-:-:S04]  /*eb40*/  IMAD.WIDE.U32 R2, R11, R8, RZ ;  /* 0x000000080b027225 */ /* 0x001fc800078e00ff */
[----:B------:R-:W-:-:S04]  /*eb50*/  IMAD.WIDE.U32 R4, P1, R7, R9, R2 ;  /* 0x0000000907047225 */ /* 0x000fc80007820002 */
[----:B------:R-:W-:-:S04]  /*eb60*/  IMAD.WIDE.U32 R2, R7, R8, RZ ;  /* 0x0000000807027225 */ /* 0x000fc800078e00ff */
[----:B------:R-:W-:Y:S01]  /*eb70*/  IMAD.X R7, RZ, RZ, RZ, P1 ;  /* 0x000000ffff077224 */ /* 0x000fe200008e06ff */
[----:B------:R-:W-:Y:S01]  /*eb80*/  IADD3 RZ, P1, R3, R4, RZ ;  /* 0x0000000403ff7210 */ /* 0x000fe20007f3e0ff */
[----:B------:R-:W-:-:S04]  /*eb90*/  IMAD.MOV.U32 R6, RZ, RZ, R5 ;  /* 0x000000ffff067224 */ /* 0x000fc800078e0005 */
[----:B------:R-:W-:-:S08]  /*eba0*/  IMAD.WIDE.U32.X R6, R11, R9, R6, P1 ;  /* 0x000000090b067225 */ /* 0x000fd000008e0406 */
.L_x_299:
[-CC-:B0-----:R-:W-:Y:S01]  /*ebb0*/  SHF.R.U64 R11, R6, R10.reuse, R7.reuse ;  /* 0x0000000a060b7219 */ /* 0x181fe20000001207 */
[----:B------:R-:W0:Y:S01]  /*ebc0*/  LDC.64 R20, c[0x0][0x640] ;  /* 0x00019000ff147b82 */ /* 0x000e220000000a00 */
[----:B--2---:R-:W-:Y:S01]  /*ebd0*/  SHF.R.U32.HI R0, RZ, R10, R7 ;  /* 0x0000000aff007219 */ /* 0x004fe20000011607 */
[----:B------:R-:W-:Y:S01]  /*ebe0*/  IMAD.MOV.U32 R2, RZ, RZ, R19 ;  /* 0x000000ffff027224 */ /* 0x000fe200078e0013 */
[----:B------:R-:W-:Y:S01]  /*ebf0*/  IADD3 R5, P1, RZ, -R11, RZ ;  /* 0x8000000bff057210 */ /* 0x000fe20007f3e0ff */
[----:B---3--:R-:W-:Y:S01]  /*ec00*/  IMAD.MOV R15, RZ, RZ, -R15 ;  /* 0x000000ffff0f7224 */ /* 0x008fe200078e0a0f */
[----:B------:R-:W-:Y:S01]  /*ec10*/  ULDC UR6, c[0x0][0x154] ;  /* 0x0000550000067ab9 */ /* 0x000fe20000000800 */
[----:B------:R-:W-:Y:S02]  /*ec20*/  IMAD.MOV.U32 R7, RZ, RZ, 0x1 ;  /* 0x00000001ff077424 */ /* 0x000fe400078e00ff */
[----:B------:R-:W2:Y:S01]  /*ec30*/  LDC R4, c[0x0][0x618] ;  /* 0x00018600ff047b82 */ /* 0x000ea20000000800 */
[----:B------:R-:W-:-:S02]  /*ec40*/  IMAD.X R3, RZ, RZ, ~R0, P1 ;  /* 0x000000ffff037224 */ /* 0x000fc400008e0e00 */
[----:B------:R-:W-:Y:S02]  /*ec50*/  IMAD R17, R17, R15, R14 ;  /* 0x0000000f11117224 */ /* 0x000fe400078e020e */
[-C--:B------:R-:W-:Y:S02]  /*ec60*/  IMAD R0, R3, R12.reuse, RZ ;  /* 0x0000000c03007224 */ /* 0x080fe400078e02ff */
[----:B------:R-:W-:Y:S01]  /*ec70*/  IMAD.MOV.U32 R3, RZ, RZ, R22 ;  /* 0x000000ffff037224 */ /* 0x000fe200078e0016 */
[----:B------:R-:W3:Y:S01]  /*ec80*/  LDC R6, c[0x0][0x608] ;  /* 0x00018200ff067b82 */ /* 0x000ee20000000800 */
[----:B------:R-:W-:-:S04]  /*ec90*/  IMAD.WIDE.U32 R2, R5, R12, R2 ;  /* 0x0000000c05027225 */ /* 0x000fc800078e0002 */
[----:B------:R-:W-:-:S03]  /*eca0*/  IMAD R5, R5, R13, R0 ;  /* 0x0000000d05057224 */ /* 0x000fc600078e0200 */
[----:B------:R-:W5:Y:S01]  /*ecb0*/  LDC R18, c[0x0][0x658] ;  /* 0x00019600ff127b82 */ /* 0x000f620000000800 */
[----:B------:R-:W-:Y:S01]  /*ecc0*/  I2FP.F32.U32 R0, R16 ;  /* 0x0000001000007245 */ /* 0x000fe20000201000 */
[----:B------:R-:W-:Y:S01]  /*ecd0*/  IMAD.IADD R3, R3, 0x1, R5 ;  /* 0x0000000103037824 */ /* 0x000fe200078e0205 */
[----:B0-----:R-:W-:Y:S01]  /*ece0*/  ISETP.NE.U32.AND P1, PT, R20, RZ, PT ;  /* 0x000000ff1400720c */ /* 0x001fe20003f25070 */
[----:B------:R-:W-:Y:S02]  /*ecf0*/  IMAD.MOV.U32 R5, RZ, RZ, -0x1 ;  /* 0xffffffffff057424 */ /* 0x000fe400078e00ff */
[----:B------:R-:W-:Y:S02]  /*ed00*/  FMUL R0, R0, UR6 ;  /* 0x0000000600007c20 */ /* 0x000fe40008400000 */
[----:B------:R-:W0:Y:S01]  /*ed10*/  LDC R15, c[0x0][0x148] ;  /* 0x00005200ff0f7b82 */ /* 0x000e220000000800 */
[----:B--2---:R-:W-:Y:S01]  /*ed20*/  SHF.R.U64 R10, R2, R4, R3 ;  /* 0x00000004020a7219 */ /* 0x004fe20000001203 */
[----:B------:R2:W0:Y:S01]  /*ed30*/  F2I.U32.TRUNC.NTZ R13, R0 ;  /* 0x00000000000d7305 */ /* 0x000422000020f000 */
[----:B------:R-:W-:-:S02]  /*ed40*/  ISETP.NE.AND.EX P1, PT, R21, RZ, PT, P1 ;  /* 0x000000ff1500720c */ /* 0x000fc40003f25310 */
[----:B------:R-:W-:-:S03]  /*ed50*/  SHF.R.U32.HI R3, RZ, R4, R3 ;  /* 0x00000004ff037219 */ /* 0x000fc60000011603 */
[----:B------:R-:W0:Y:S01]  /*ed60*/  LDC R14, c[0x0][0x600] ;  /* 0x00018000ff0e7b82 */ /* 0x000e220000000800 */
[-CC-:B---3--:R-:W-:Y:S02]  /*ed70*/  SHF.R.U64 R8, R10, R6.reuse, R3.reuse ;  /* 0x000000060a087219 */ /* 0x188fe40000001203 */
[----:B------:R-:W-:-:S05]  /*ed80*/  SHF.R.U32.HI R3, RZ, R6, R3 ;  /* 0x00000006ff037219 */ /* 0x000fca0000011603 */
[----:B------:R-:W3:Y:S01]  /*ed90*/  LDC R22, c[0x0][0x648] ;  /* 0x00019200ff167b82 */ /* 0x000ee20000000800 */
[-CC-:B-----5:R-:W-:Y:S02]  /*eda0*/  SHF.R.U64 R12, R8, R18.reuse, R3.reuse ;  /* 0x00000012080c7219 */ /* 0x1a0fe40000001203 */
[-C--:B------:R-:W-:Y:S02]  /*edb0*/  SHF.L.U32 R5, R5, R18.reuse, RZ ;  /* 0x0000001205057219 */ /* 0x080fe400000006ff */
[-C--:B------:R-:W-:Y:S01]  /*edc0*/  SHF.R.U32.HI R3, RZ, R18.reuse, R3 ;  /* 0x00000012ff037219 */ /* 0x080fe20000011603 */
[----:B------:R-:W-:Y:S01]  /*edd0*/  IMAD.MOV.U32 R2, RZ, RZ, R12 ;  /* 0x000000ffff027224 */ /* 0x000fe200078e000c */
[----:B------:R-:W-:Y:S01]  /*ede0*/  SHF.L.U32 R18, R7, R18, RZ ;  /* 0x0000001207127219 */ /* 0x000fe200000006ff */
[----:B------:R-:W0:Y:S01]  /*edf0*/  LDC R23, c[0x0][0x638] ;  /* 0x00018e00ff177b82 */ /* 0x000e220000000800 */
[----:B------:R-:W-:-:S07]  /*ee00*/  LOP3.LUT R19, RZ, R5, RZ, 0x33, !PT ;  /* 0x00000005ff137212 */ /* 0x000fce00078e33ff */
[----:B------:R-:W0:Y:S01]  /*ee10*/  LDC R24, c[0x0][0x610] ;  /* 0x00018400ff187b82 */ /* 0x000e220000000800 */
[----:B--2---:R-:W-:Y:S05]  /*ee20*/  @!P1 BRA `(.L_x_300) ;  /* 0x0000000000289947 */ /* 0x004fea0003800000 */
[----:B------:R-:W2:Y:S02]  /*ee30*/  LDC R7, c[0x0][0x64c] ;  /* 0x00019300ff077b82 */ /* 0x000ea40000000800 */
[----:B--2---:R-:W-:-:S05]  /*ee40*/  IADD3 R7, P1, R12, R7, RZ ;  /* 0x000000070c077210 */ /* 0x004fca0007f3e0ff */
        /* <DEDUP_REMOVED lines=8> */
.L_x_300:
[----:B---3--:R-:W-:Y:S01]  /*eed0*/  SHF.R.U64 R0, R2, R22, R3 ;  /* 0x0000001602007219 */ /* 0x008fe20000001203 */
[----:B0-----:R-:W-:Y:S01]  /*eee0*/  VIADD R7, R14, 0xffffffff ;  /* 0xffffffff0e077836 */ /* 0x001fe20000000000 */
[----:B------:R-:W-:Y:S01]  /*eef0*/  LOP3.LUT R5, R8, R19, RZ, 0xc0, !PT ;  /* 0x0000001308057212 */ /* 0x000fe200078ec0ff */
[----:B------:R-:W-:Y:S02]  /*ef00*/  IMAD.MOV R13, RZ, RZ, -R13 ;  /* 0x000000ffff0d7224 */ /* 0x000fe400078e0a0d */
[----:B------:R-:W-:Y:S02]  /*ef10*/  IMAD.MOV R3, RZ, RZ, -R0 ;  /* 0x000000ffff037224 */ /* 0x000fe400078e0a00 */
[----:B------:R-:W-:Y:S01]  /*ef20*/  IMAD R2, R18, R0, R5 ;  /* 0x0000000012027224 */ /* 0x000fe200078e0205 */
[----:B------:R-:W-:Y:S01]  /*ef30*/  LOP3.LUT R5, R10, R7, RZ, 0xc0, !PT ;  /* 0x000000070a057212 */ /* 0x000fe200078ec0ff */
[----:B------:R-:W-:Y:S02]  /*ef40*/  @P3 IMAD R17, R15, R13, R16 ;  /* 0x0000000d0f113224 */ /* 0x000fe400078e0210 */
[----:B------:R-:W-:-:S02]  /*ef50*/  IMAD R0, R3, R23, R12 ;  /* 0x0000001703007224 */ /* 0x000fc400078e020c */
[----:B------:R-:W-:Y:S02]  /*ef60*/  IMAD.MOV.U32 R4, RZ, RZ, 0x1 ;  /* 0x00000001ff047424 */ /* 0x000fe400078e00ff */
[----:B------:R-:W-:Y:S02]  /*ef70*/  IMAD R2, R2, R24, R17 ;  /* 0x0000001802027224 */ /* 0x000fe400078e0211 */
[----:B------:R-:W-:Y:S01]  /*ef80*/  IMAD R3, R0, R14, R5 ;  /* 0x0000000e00037224 */ /* 0x000fe200078e0205 */
[----:B------:R-:W-:-:S04]  /*ef90*/  PRMT R0, R4, 0x7610, R0 ;  /* 0x0000761004007816 */ /* 0x000fc80000000000 */
[----:B------:R-:W-:Y:S02]  /*efa0*/  SEL R4, R3, R2, !P3 ;  /* 0x0000000203047207 */ /* 0x000fe40005800000 */
[----:B------:R-:W-:-:S03]  /*efb0*/  SEL R2, R2, R3, !P3 ;  /* 0x0000000302027207 */ /* 0x000fc60005800000 */
[----:B------:R2:W-:Y:S04]  /*efc0*/  STL [R1+0x8c], R4 ;  /* 0x00008c0401007387 */ /* 0x0005e80000100800 */
[----:B------:R2:W-:Y:S04]  /*efd0*/  STL [R1+0x78], R11 ;  /* 0x0000780b01007387 */ /* 0x0005e80000100800 */
[----:B------:R2:W-:Y:S02]  /*efe0*/  STL [R1+0x88], R2 ;  /* 0x0000880201007387 */ /* 0x0005e40000100800 */
.L_x_298:
[----:B------:R-:W-:Y:S01]  /*eff0*/  LOP3.LUT P1, RZ, R0, 0xff, RZ, 0xc0, !PT ;  /* 0x000000ff00ff7812 */ /* 0x000fe2000782c0ff */
[----:B------:R-:W-:-:S12]  /*f000*/  ULOP3.LUT UR30, UR30, 0x1, URZ, 0x3c, !UPT ;  /* 0x000000011e1e7892 */ /* 0x000fd8000f8e3c3f */
[----:B------:R-:W-:Y:S05]  /*f010*/  @P1 BRA `(.L_x_301) ;  /* 0xffffff2400c81947 */ /* 0x000fea000383ffff */
[----:B------:R-:W-:Y:S05]  /*f020*/  EXIT ;  /* 0x000000000000794d */ /* 0x000fea0003800000 */
.L_x_17:
[----:B------:R-:W-:-:S08]  /*f030*/  ISETP.NE.AND P0, PT, RZ, UR6, PT ;  /* 0x00000006ff007c0c */ /* 0x000fd0000bf05270 */
[----:B0123--:R-:W0:-:S00]  /*f040*/  USETMAXREG.DEALLOC.CTAPOOL 0x28 ;  /* 0x00000028000079c8 */ /* 0x00fe0000080e0500 */
[----:B------:R-:W-:Y:S05]  /*f050*/  @P0 EXIT ;  /* 0x000000000000094d */ /* 0x000fea0003800000 */
[----:B0-----:R-:W-:Y:S01]  /*f060*/  LOP3.LUT P0, RZ, R0, 0xff, RZ, 0xc0, !PT ;  /* 0x000000ff00ff7812 */ /* 0x001fe2000780c0ff */
[----:B------:R-:W-:Y:S02]  /*f070*/  IMAD.MOV.U32 R0, RZ, RZ, 0x1 ;  /* 0x00000001ff007424 */ /* 0x000fe400078e00ff */
[----:B------:R-:W-:-:S10]  /*f080*/  IMAD.MOV.U32 R9, RZ, RZ, RZ ;  /* 0x000000ffff097224 */ /* 0x000fd400078e00ff */
[----:B------:R-:W-:Y:S05]  /*f090*/  @!P0 BRA `(.L_x_302) ;  /* 0x0000000c00608947 */ /* 0x000fea0003800000 */
[----:B------:R-:W0:Y:S01]  /*f0a0*/  S2UR UR8, SR_CgaCtaId ;  /* 0x00000000000879c3 */ /* 0x000e220000008800 */
[----:B------:R-:W-:Y:S01]  /*f0b0*/  LOP3.LUT P0, RZ, R2, 0x1f, RZ, 0xc0, !PT ;  /* 0x0000001f02ff7812 */ /* 0x000fe2000780c0ff */
[----:B------:R-:W-:Y:S01]  /*f0c0*/  ULDC UR5, c[0x0][0x658] ;  /* 0x0001960000057ab9 */ /* 0x000fe20000000800 */
[----:B------:R-:W-:Y:S01]  /*f0d0*/  UMOV UR6, 0xffffffff ;  /* 0xffffffff00067882 */ /* 0x000fe20000000000 */
[----:B------:R-:W-:Y:S01]  /*f0e0*/  BSSY B0, `(.L_x_302) ;  /* 0x00000d3000007945 */ /* 0x000fe20003800000 */
[----:B------:R-:W-:Y:S01]  /*f0f0*/  USHF.L.U32 UR6, UR6, UR5, URZ ;  /* 0x0000000506067299 */ /* 0x000fe2000800063f */
[C---:B------:R-:W-:Y:S01]  /*f100*/  ISETP.NE.AND P2, PT, R3.reuse, RZ, PT ;  /* 0x000000ff0300720c */ /* 0x040fe20003f45270 */
[----:B------:R-:W-:Y:S01]  /*f110*/  IMAD.MOV.U32 R10, RZ, RZ, 0x1 ;  /* 0x00000001ff0a7424 */ /* 0x000fe200078e00ff */
[----:B------:R-:W-:Y:S01]  /*f120*/  ISETP.NE.OR P0, PT, R3, RZ, !P0 ;  /* 0x000000ff0300720c */ /* 0x000fe20004705670 */
[----:B------:R-:W-:Y:S01]  /*f130*/  IMAD.MOV.U32 R0, RZ, RZ, 0x1 ;  /* 0x00000001ff007424 */ /* 0x000fe200078e00ff */
[----:B------:R-:W-:Y:S01]  /*f140*/  ULDC UR4, c[0x0][0x600] ;  /* 0x0001800000047ab9 */ /* 0x000fe20000000800 */
[----:B------:R-:W-:Y:S01]  /*f150*/  IMAD.MOV.U32 R9, RZ, RZ, RZ ;  /* 0x000000ffff097224 */ /* 0x000fe200078e00ff */
[----:B------:R-:W-:Y:S01]  /*f160*/  UMOV UR7, 0x1 ;  /* 0x0000000100077882 */ /* 0x000fe20000000000 */
[----:B------:R-:W-:-:S02]  /*f170*/  UIADD3 UR28, UR14, 0x1, URZ ;  /* 0x000000010e1c7890 */ /* 0x000fc4000fffe03f */
[----:B------:R-:W-:Y:S02]  /*f180*/  ULOP3.LUT UR25, UR13, 0x2, URZ, 0xfc, !UPT ;  /* 0x000000020d197892 */ /* 0x000fe4000f8efc3f */
[----:B------:R-:W-:Y:S02]  /*f190*/  UIADD3 UR4, UR4, -0x1, URZ ;  /* 0xffffffff04047890 */ /* 0x000fe4000fffe03f */
[----:B------:R-:W-:Y:S02]  /*f1a0*/  USHF.L.U32 UR22, UR7, UR5, URZ ;  /* 0x0000000507167299 */ /* 0x000fe4000800063f */
[----:B------:R-:W-:Y:S01]  /*f1b0*/  ULOP3.LUT UR19, URZ, UR6, URZ, 0x33, !UPT ;  /* 0x000000063f137292 */ /* 0x000fe2000f8e333f */
[----:B------:R-:W-:Y:S01]  /*f1c0*/  ULDC.64 UR26, c[0x0][0x198] ;  /* 0x00006600001a7ab9 */ /* 0x000fe20000000a00 */
[----:B0-----:R-:W-:-:S10]  /*f1d0*/  IMAD.U32 R8, RZ, RZ, UR8 ;  /* 0x00000008ff087e24 */ /* 0x001fd4000f8e00ff */
.L_x_314:
[----:B------:R-:W-:-:S03]  /*f1e0*/  UMOV UR5, 0xffffffff ;  /* 0xffffffff00057882 */ /* 0x000fc60000000000 */
[----:B01----:R-:W-:Y:S05]  /*f1f0*/  BRA.DIV UR5, `(.L_x_303) ;  /* 0x0000001205587947 */ /* 0x003fea000b800000 */
[----:B------:R-:W-:-:S13]  /*f200*/  ELECT P1, URZ, PT ;  /* 0x00000000003f782f */ /* 0x000fda0003820000 */
.L_x_328:
[----:B------:R-:W0:Y:S01]  /*f210*/  LDC R2, c[0x0][0x28c] ;  /* 0x0000a300ff027b82 */ /* 0x000e220000000800 */
[----:B------:R-:W-:Y:S01]  /*f220*/  BSSY B1, `(.L_x_304) ;  /* 0x000003f000017945 */ /* 0x000fe20003800000 */
[----:B0-----:R-:W-:-:S13]  /*f230*/  ISETP.LT.OR P1, PT, R2, 0x1, !P1 ;  /* 0x000000010200780c */ /* 0x001fda0004f21670 */
[----:B------:R-:W-:Y:S05]  /*f240*/  @P1 BRA `(.L_x_305) ;  /* 0x0000000000f01947 */ /* 0x000fea0003800000 */
[----:B------:R-:W2:Y:S04]  /*f250*/  LDL.LU R4, [R1+0x88] ;  /* 0x0000880001047983 */ /* 0x000ea80000300800 */
[----:B------:R-:W3:Y:S01]  /*f260*/  LDL.LU R3, [R1+0x8c] ;  /* 0x00008c0001037983 */ /* 0x000ee20000300800 */
[----:B------:R-:W-:Y:S02]  /*f270*/  IMAD.MOV.U32 R13, RZ, RZ, RZ ;  /* 0x000000ffff0d7224 */ /* 0x000fe400078e00ff */
[----:B------:R-:W-:Y:S02]  /*f280*/  IMAD.U32 R14, RZ, RZ, UR28 ;  /* 0x0000001cff0e7e24 */ /* 0x000fe4000f8e00ff */
[----:B------:R-:W-:Y:S02]  /*f290*/  IMAD.MOV.U32 R2, RZ, RZ, R0 ;  /* 0x000000ffff027224 */ /* 0x000fe400078e0000 */
[----:B--2---:R-:W-:-:S02]  /*f2a0*/  IMAD R8, R4, 0x2, R8 ;  /* 0x0000000204087824 */ /* 0x004fc400078e0208 */
[----:B---3--:R-:W-:Y:S02]  /*f2b0*/  IMAD.SHL.U32 R7, R3, 0x100, RZ ;  /* 0x0000010003077824 */ /* 0x008fe400078e00ff */
[----:B------:R-:W-:Y:S02]  /*f2c0*/  IMAD.MOV.U32 R3, RZ, RZ, R9 ;  /* 0x000000ffff037224 */ /* 0x000fe400078e0009 */
[----:B------:R-:W-:-:S07]  /*f2d0*/  IMAD.SHL.U32 R6, R8, 0x20, RZ ;  /* 0x0000002008067824 */ /* 0x000fce00078e00ff */
.L_x_309:
[----:B------:R-:W0:Y:S01]  /*f2e0*/  S2UR UR5, SR_CgaCtaId ;  /* 0x00000000000579c3 */ /* 0x000e220000008800 */
[----:B------:R-:W-:Y:S02]  /*f2f0*/  MOV R5, 0x400 ;  /* 0x0000040000057802 */ /* 0x000fe40000000f00 */
[----:B------:R-:W-:Y:S01]  /*f300*/  SHF.L.U32 R4, R2, 0x1f, RZ ;  /* 0x0000001f02047819 */ /* 0x000fe200000006ff */
[----:B0-----:R-:W-:-:S05]  /*f310*/  IMAD.U32 R8, RZ, RZ, UR5 ;  /* 0x00000005ff087e24 */ /* 0x001fca000f8e00ff */
[----:B------:R-:W-:Y:S02]  /*f320*/  LEA R12, R8, R5, 0x18 ;  /* 0x00000005080c7211 */ /* 0x000fe400078ec0ff */
[----:B------:R-:W0:Y:S03]  /*f330*/  @!P2 LDC R5, c[0x0][0x500] ;  /* 0x00014000ff05ab82 */ /* 0x000e260000000800 */
[----:B------:R-:W-:-:S04]  /*f340*/  IMAD R11, R3, 0x8, R12 ;  /* 0x00000008030b7824 */ /* 0x000fc800078e020c */
[----:B------:R-:W1:Y:S02]  /*f350*/  SYNCS.PHASECHK.TRANS64.TRYWAIT P1, [R11+URZ+0x28], R4 ;  /* 0x000028040b0075a7 */ /* 0x000e64000802017f */
[----:B-1----:R-:W-:Y:S05]  /*f360*/  @!P1 BRA `(.L_x_306) ;  /* 0x00000010001c9947 */ /* 0x002fea0003800000 */
.L_x_329:
[----:B------:R-:W-:Y:S01]  /*f370*/  UPRMT UR5, UR25, 0x9910, URZ ;  /* 0x0000991019057896 */ /* 0x000fe2000800003f */
[----:B0-----:R0:W-:Y:S03]  /*f380*/  @!P2 SYNCS.ARRIVE.TRANS64 RZ, [R11+URZ], R5 ;  /* 0x000000050bffa9a7 */ /* 0x0011e6000800003f */
[----:B------:R-:W-:-:S06]  /*f390*/  UISETP.NE.AND UP0, UPT, UR5, 0x2, UPT ;  /* 0x000000020500788c */ /* 0x000fcc000bf05270 */
[----:B------:R-:W-:-:S13]  /*f3a0*/  PLOP3.LUT P1, PT, PT, PT, UP0, 0x80, 0x0 ;  /* 0x000000000000781c */ /* 0x000fda0003f2f008 */
[----:B0-----:R-:W-:Y:S05]  /*f3b0*/  @P1 BRA `(.L_x_307) ;  /* 0x0000000000041947 */ /* 0x001fea0003800000 */
[----:B------:R-:W-:Y:S01]  /*f3c0*/  BPT.TRAP 0x1 ;  /* 0x000000040000795c */ /* 0x000fe20000300000 */
.L_x_307:
[----:B------:R-:W-:Y:S05]  /*f3d0*/  @P0 BRA `(.L_x_308) ;  /* 0x0000000000040947 */ /* 0x000fea0003800000 */
[----:B------:R-:W-:Y:S01]  /*f3e0*/  BPT.TRAP 0x1 ;  /* 0x000000040000795c */ /* 0x000fe20000300000 */
.L_x_308:
[----:B------:R-:W2:Y:S01]  /*f3f0*/  LDL R5, [R1+0x78] ;  /* 0x0000780001057983 */ /* 0x000ea20000100800 */
[----:B-1----:R-:W-:Y:S01]  /*f400*/  IMAD R4, R3, 0x2, R8 ;  /* 0x0000000203047824 */ /* 0x002fe200078e0208 */
[----:B------:R-:W-:Y:S01]  /*f410*/  R2UR UR9, R11 ;  /* 0x000000000b0972ca */ /* 0x000fe200000e0000 */
[----:B------:R-:W-:Y:S01]  /*f420*/  VIADD R14, R14, 0xffffffff ;  /* 0xffffffff0e0e7836 */ /* 0x000fe20000000000 */
[----:B------:R-:W-:Y:S01]  /*f430*/  UIADD3 UR6, UP0, UR26, 0xf0, URZ ;  /* 0x000000f01a067890 */ /* 0x000fe2000ff1e03f */
[--C-:B------:R-:W-:Y:S01]  /*f440*/  IMAD.U32 R4, R4, 0x800, R12.reuse ;  /* 0x0000080004047824 */ /* 0x100fe200078e000c */
[----:B------:R-:W-:Y:S01]  /*f450*/  R2UR UR11, R6 ;  /* 0x00000000060b72ca */ /* 0x000fe200000e0000 */
[----:B------:R-:W-:Y:S01]  /*f460*/  IMAD R12, R3, 0x4000, R12 ;  /* 0x00004000030c7824 */ /* 0x000fe200078e020c */
[----:B------:R-:W-:Y:S01]  /*f470*/  R2UR UR10, R13 ;  /* 0x000000000d0a72ca */ /* 0x000fe200000e0000 */
[----:B------:R-:W-:Y:S01]  /*f480*/  UIADD3 UR30, UP1, UR26, 0x1f0, URZ ;  /* 0x000001f01a1e7890 */ /* 0x000fe2000ff3e03f */
[----:B------:R-:W-:Y:S01]  /*f490*/  R2UR UR5, R4 ;  /* 0x00000000040572ca */ /* 0x000fe200000e0000 */
[----:B------:R-:W-:Y:S01]  /*f4a0*/  UIADD3.X UR7, URZ, UR27, URZ, UP0, !UPT ;  /* 0x0000001b3f077290 */ /* 0x000fe200087fe43f */
[----:B------:R-:W-:Y:S01]  /*f4b0*/  R2UR UR8, R12 ;  /* 0x000000000c0872ca */ /* 0x000fe200000e0000 */
[----:B------:R-:W-:Y:S01]  /*f4c0*/  VIADD R3, R3, 0x1 ;  /* 0x0000000103037836 */ /* 0x000fe20000000000 */
[----:B------:R-:W-:Y:S01]  /*f4d0*/  R2UR UR23, R7 ;  /* 0x00000000071772ca */ /* 0x000fe200000e0000 */
[----:B------:R-:W-:Y:S01]  /*f4e0*/  UIADD3.X UR31, URZ, UR27, URZ, UP1, !UPT ;  /* 0x0000001b3f1f7290 */ /* 0x000fe20008ffe43f */
[----:B------:R-:W-:Y:S01]  /*f4f0*/  ISETP.GT.AND P4, PT, R14, 0x1, PT ;  /* 0x000000010e00780c */ /* 0x000fe20003f84270 */
[----:B------:R-:W-:Y:S01]  /*f500*/  UMOV UR24, 0x30000 ;  /* 0x0003000000187882 */ /* 0x000fe20000000000 */
[----:B------:R-:W-:Y:S01]  /*f510*/  UMOV UR16, 0x0 ;  /* 0x0000000000107882 */ /* 0x000fe20000000000 */
[----:B------:R-:W-:Y:S01]  /*f520*/  UMOV UR17, 0x10000000 ;  /* 0x1000000000117882 */ /* 0x000fe20000000000 */
[----:B------:R-:W-:Y:S01]  /*f530*/  ISETP.NE.AND P1, PT, R3, 0x5, PT ;  /* 0x000000050300780c */ /* 0x000fe20003f25270 */
[----:B------:R-:W-:-:S02]  /*f540*/  VIADD R13, R13, 0x40 ;  /* 0x000000400d0d7836 */ /* 0x000fc40000000000 */
[----:B------:R-:W-:Y:S01]  /*f550*/  UIADD3 UR5, UR5, 0x180, URZ ;  /* 0x0000018005057890 */ /* 0x000fe2000fffe03f */
[----:B------:R-:W-:Y:S01]  /*f560*/  SEL R3, R3, RZ, P1 ;  /* 0x000000ff03037207 */ /* 0x000fe20000800000 */
[----:B------:R-:W-:-:S05]  /*f570*/  UIADD3 UR18, UR8, 0x5180, URZ ;  /* 0x0000518008127890 */ /* 0x000fca000fffe03f */
[----:B------:R-:W-:Y:S01]  /*f580*/  UMOV UR8, UR5 ;  /* 0x0000000500087c82 */ /* 0x000fe20008000000 */
[----:B--2---:R-:W-:Y:S02]  /*f590*/  R2UR UR12, R5 ;  /* 0x00000000050c72ca */ /* 0x004fe400000e0000 */
[----:B------:R-:W-:-:S04]  /*f5a0*/  SEL R5, RZ, 0x1, P1 ;  /* 0x00000001ff057807 */ /* 0x000fc80000800000 */
[----:B------:R-:W-:-:S07]  /*f5b0*/  LOP3.LUT R2, R2, R5, RZ, 0x3c, !PT ;  /* 0x0000000502027212 */ /* 0x000fce00078e3cff */
[----:B------:R0:W-:Y:S02]  /*f5c0*/  UTMALDG.3D.MULTICAST [UR8], [UR6], UR24, desc[UR16] ;  /* 0x00001008060073b4 */ /* 0x0001e40008011818 */
[----:B0-----:R-:W-:Y:S01]  /*f5d0*/  UMOV UR8, UR18 ;  /* 0x0000001200087c82 */ /* 0x001fe20008000000 */
[----:B------:R-:W-:Y:S02]  /*f5e0*/  UMOV UR11, UR23 ;  /* 0x00000017000b7c82 */ /* 0x000fe40008000000 */
[----:B------:R0:W-:Y:S02]  /*f5f0*/  UTMALDG.3D [UR8], [UR30], desc[UR16] ;  /* 0x000010081e0075b4 */ /* 0x0001e40008011000 */
[----:B0-----:R-:W-:Y:S05]  /*f600*/  @P4 BRA `(.L_x_309) ;  /* 0xfffffffc00344947 */ /* 0x001fea000383ffff */
.L_x_305:
[----:B------:R-:W-:Y:S05]  /*f610*/  BSYNC B1 ;  /* 0x0000000000017941 */ /* 0x000fea0003800000 */
.L_x_304:
[----:B------:R-:W2:Y:S01]  /*f620*/  LDL.LU R16, [R1+0x80] ;  /* 0x0000800001107983 */ /* 0x000ea20000300800 */
[----:B------:R-:W-:Y:S01]  /*f630*/  LOP3.LUT P5, RZ, R10, 0xff, RZ, 0xc0, !PT ;  /* 0x000000ff0aff7812 */ /* 0x000fe200078ac0ff */
[----:B------:R-:W-:Y:S01]  /*f640*/  VIADD R4, R9, UR14 ;  /* 0x0000000e09047c36 */ /* 0x000fe20008000000 */
[----:B------:R-:W-:Y:S01]  /*f650*/  UISETP.GE.U32.AND UP0, UPT, UR14, 0x5, UPT ;  /* 0x000000050e00788c */ /* 0x000fe2000bf06070 */
[----:B------:R-:W3:Y:S01]  /*f660*/  LDL.LU R15, [R1+0x84] ;  /* 0x00008400010f7983 */ /* 0x000ee20000300800 */
[----:B------:R-:W-:Y:S01]  /*f670*/  IMAD.U32 R6, RZ, RZ, UR14 ;  /* 0x0000000eff067e24 */ /* 0x000fe2000f8e00ff */
[----:B------:R-:W-:Y:S01]  /*f680*/  ULDC.64 UR6, c[0x0][0x650] ;  /* 0x0001940000067ab9 */ /* 0x000fe20000000a00 */
[----:B------:R-:W-:Y:S01]  /*f690*/  ISETP.GT.U32.AND P1, PT, R4, 0x4, PT ;  /* 0x000000040400780c */ /* 0x000fe20003f24070 */
[----:B------:R-:W-:Y:S01]  /*f6a0*/  BSSY B1, `(.L_x_310) ;  /* 0x0000074000017945 */ /* 0x000fe20003800000 */
[----:B------:R-:W-:Y:S02]  /*f6b0*/  PLOP3.LUT P4, PT, PT, PT, UP0, 0x80, 0x0 ;  /* 0x000000000000781c */ /* 0x000fe40003f8f008 */
[----:B------:R-:W-:-:S02]  /*f6c0*/  ISETP.LT.U32.AND P1, PT, R6, 0x5, P1 ;  /* 0x000000050600780c */ /* 0x000fc40000f21070 */
[----:B------:R-:W-:Y:S01]  /*f6d0*/  PRMT R10, RZ, 0x7610, R10 ;  /* 0x00007610ff0a7816 */ /* 0x000fe2000000000a */
[----:B------:R-:W0:Y:S01]  /*f6e0*/  @P5 S2R R8, SR_CgaCtaId ;  /* 0x0000000000085919 */ /* 0x000e220000008800 */
[----:B------:R-:W-:-:S04]  /*f6f0*/  @P5 MOV R3, 0x400 ;  /* 0x0000040000035802 */ /* 0x000fc80000000f00 */
[----:B0-----:R-:W-:Y:S01]  /*f700*/  @P5 LEA R5, R8, R3, 0x18 ;  /* 0x0000000308055211 */ /* 0x001fe200078ec0ff */
[----:B------:R-:W-:-:S03]  /*f710*/  IMAD.WIDE.U32 R2, R4, -0x33333333, RZ ;  /* 0xcccccccd04027825 */ /* 0x000fc600078e00ff */
[----:B------:R0:W-:Y:S01]  /*f720*/  @P5 SYNCS.ARRIVE.TRANS64.A1T0 RZ, [R5+URZ+0x88], RZ ;  /* 0x000088ff05ff59a7 */ /* 0x0001e2000810003f */
[----:B------:R-:W-:Y:S02]  /*f730*/  PRMT R2, RZ, 0x7610, R2 ;  /* 0x00007610ff027816 */ /* 0x000fe40000000002 */
[----:B0-----:R-:W-:Y:S02]  /*f740*/  SHF.R.U32.HI R5, RZ, 0x2, R3 ;  /* 0x00000002ff057819 */ /* 0x001fe40000011603 */
[----:B------:R-:W-:-:S03]  /*f750*/  SEL R3, RZ, 0x1, !P1 ;  /* 0x00000001ff037807 */ /* 0x000fc60004800000 */
[----:B------:R-:W-:Y:S01]  /*f760*/  IMAD R9, R5, -0x5, R4 ;  /* 0xfffffffb05097824 */ /* 0x000fe200078e0204 */
[----:B------:R-:W-:Y:S01]  /*f770*/  LOP3.LUT R0, R0, R3, RZ, 0x3c, !PT ;  /* 0x0000000300007212 */ /* 0x000fe200078e3cff */
[----:B------:R-:W-:Y:S02]  /*f780*/  IMAD.MOV.U32 R4, RZ, RZ, -0x1 ;  /* 0xffffffffff047424 */ /* 0x000fe400078e00ff */
[----:B------:R-:W-:Y:S01]  /*f790*/  IMAD.MOV.U32 R3, RZ, RZ, -0x1 ;  /* 0xffffffffff037424 */ /* 0x000fe200078e00ff */
[----:B------:R-:W-:Y:S01]  /*f7a0*/  @P4 LOP3.LUT R0, R0, 0x1, R5, 0x78, !PT ;  /* 0x0000000100004812 */ /* 0x000fe200078e7805 */
[----:B------:R-:W-:Y:S01]  /*f7b0*/  IMAD.MOV.U32 R5, RZ, RZ, -0x1 ;  /* 0xffffffffff057424 */ /* 0x000fe200078e00ff */
[----:B---3--:R-:W-:-:S04]  /*f7c0*/  IADD3 R15, P5, R15, UR20, RZ ;  /* 0x000000140f0f7c10 */ /* 0x008fc8000ffbe0ff */
[----:B--2---:R-:W-:Y:S01]  /*f7d0*/  IADD3.X R16, R16, UR15, RZ, P5, !PT ;  /* 0x0000000f10107c10 */ /* 0x004fe2000affe4ff */
[----:B------:R0:W-:Y:S01]  /*f7e0*/  STL [R1+0x84], R15 ;  /* 0x0000840f01007387 */ /* 0x0001e20000100800 */
[----:B------:R-:W-:-:S03]  /*f7f0*/  ISETP.GE.U32.AND P1, PT, R15, UR6, PT ;  /* 0x000000060f007c0c */ /* 0x000fc6000bf26070 */
[----:B------:R0:W-:Y:S01]  /*f800*/  STL [R1+0x80], R16 ;  /* 0x0000801001007387 */ /* 0x0001e20000100800 */
[----:B------:R-:W-:-:S03]  /*f810*/  ISETP.GE.U32.AND.EX P1, PT, R16, UR7, PT, P1 ;  /* 0x0000000710007c0c */ /* 0x000fc6000bf26110 */
[----:B------:R0:W-:Y:S04]  /*f820*/  STL [R1+0x88], R5 ;  /* 0x0000880501007387 */ /* 0x0001e80000100800 */
[----:B------:R0:W-:Y:S04]  /*f830*/  STL [R1+0x8c], R4 ;  /* 0x00008c0401007387 */ /* 0x0001e80000100800 */
[----:B------:R0:W-:Y:S02]  /*f840*/  STL [R1+0x78], R3 ;  /* 0x0000780301007387 */ /* 0x0001e40000100800 */
[----:B------:R-:W-:Y:S05]  /*f850*/  @P1 BRA `(.L_x_311) ;  /* 0x0000000400601947 */ /* 0x000fea0003800000 */
[----:B------:R-:W-:Y:S01]  /*f860*/  ULDC.64 UR6, c[0x0][0x628] ;  /* 0x00018a0000067ab9 */ /* 0x000fe20000000a00 */
[----:B------:R-:W1:Y:S01]  /*f870*/  S2R R12, SR_CTAID.X ;  /* 0x00000000000c7919 */ /* 0x000e620000002500 */
[----:B------:R-:W-:Y:S01]  /*f880*/  ISETP.NE.U32.AND P1, PT, RZ, UR6, PT ;  /* 0x00000006ff007c0c */ /* 0x000fe2000bf25070 */
[----:B------:R-:W-:Y:S01]  /*f890*/  ULDC UR8, c[0x0][0x630] ;  /* 0x00018c0000087ab9 */ /* 0x000fe20000000800 */
[----:B------:R-:W-:Y:S01]  /*f8a0*/  IMAD.MOV.U32 R2, RZ, RZ, R15 ;  /* 0x000000ffff027224 */ /* 0x000fe200078e000f */
[----:B------:R-:W2:Y:S01]  /*f8b0*/  S2R R11, SR_CTAID.Y ;  /* 0x00000000000b7919 */ /* 0x000ea20000002600 */
[----:B------:R-:W-:Y:S01]  /*f8c0*/  ISETP.NE.AND.EX P1, PT, RZ, UR7, PT, P1 ;  /* 0x00000007ff007c0c */ /* 0x000fe2000bf25310 */
[----:B0-----:R-:W-:-:S12]  /*f8d0*/  IMAD.MOV.U32 R3, RZ, RZ, R16 ;  /* 0x000000ffff037224 */ /* 0x001fd800078e0010 */
[----:B------:R-:W-:Y:S05]  /*f8e0*/  @!P1 BRA `(.L_x_312) ;  /* 0x0000000000289947 */ /* 0x000fea0003800000 */
[----:B------:R-:W-:Y:S02]  /*f8f0*/  ULDC UR5, c[0x0][0x634] ;  /* 0x00018d0000057ab9 */ /* 0x000fe40000000800 */
[----:B------:R-:W-:-:S05]  /*f900*/  IADD3 R7, P1, R15, UR5, RZ ;  /* 0x000000050f077c10 */ /* 0x000fca000ff3e0ff */
[----:B------:R-:W-:-:S04]  /*f910*/  IMAD.X R13, RZ, RZ, R16, P1 ;  /* 0x000000ffff0d7224 */ /* 0x000fc800008e0610 */
[----:B------:R-:W-:-:S04]  /*f920*/  IMAD.WIDE.U32 R4, R13, UR6, RZ ;  /* 0x000000060d047c25 */ /* 0x000fc8000f8e00ff */
[----:B------:R-:W-:-:S04]  /*f930*/  IMAD.WIDE.U32 R4, P1, R7, UR7, R4 ;  /* 0x0000000707047c25 */ /* 0x000fc8000f820004 */
[----:B------:R-:W-:-:S04]  /*f940*/  IMAD.WIDE.U32 R6, R7, UR6, RZ ;  /* 0x0000000607067c25 */ /* 0x000fc8000f8e00ff */
[----:B------:R-:W-:Y:S01]  /*f950*/  IMAD.X R3, RZ, RZ, RZ, P1 ;  /* 0x000000ffff037224 */ /* 0x000fe200008e06ff */
[----:B------:R-:W-:Y:S01]  /*f960*/  IADD3 RZ, P1, R7, R4, RZ ;  /* 0x0000000407ff7210 */ /* 0x000fe20007f3e0ff */
[----:B------:R-:W-:-:S04]  /*f970*/  IMAD.MOV.U32 R2, RZ, RZ, R5 ;  /* 0x000000ffff027224 */ /* 0x000fc800078e0005 */
[----:B------:R-:W-:-:S08]  /*f980*/  IMAD.WIDE.U32.X R2, R13, UR7, R2, P1 ;  /* 0x000000070d027c25 */ /* 0x000fd000088e0402 */
.L_x_312:
[--C-:B------:R-:W-:Y:S01]  /*f990*/  SHF.R.U64 R6, R2, UR8, R3.reuse ;  /* 0x0000000802067c19 */ /* 0x100fe20008001203 */
[----:B------:R-:W-:Y:S01]  /*f9a0*/  ULDC.64 UR6, c[0x0][0x620] ;  /* 0x0001880000067ab9 */ /* 0x000fe20000000a00 */
[----:B------:R-:W-:Y:S01]  /*f9b0*/  SHF.R.U32.HI R2, RZ, UR8, R3 ;  /* 0x00000008ff027c19 */ /* 0x000fe20008011603 */
[----:B------:R-:W-:Y:S01]  /*f9c0*/  IMAD.MOV.U32 R3, RZ, RZ, R16 ;  /* 0x000000ffff037224 */ /* 0x000fe200078e0010 */
[----:B------:R-:W-:Y:S01]  /*f9d0*/  IADD3 R5, P1, RZ, -R6, RZ ;  /* 0x80000006ff057210 */ /* 0x000fe20007f3e0ff */
[----:B------:R-:W-:Y:S01]  /*f9e0*/  ULDC UR5, c[0x0][0x150] ;  /* 0x0000540000057ab9 */ /* 0x000fe20000000800 */
[----:B-1----:R-:W-:Y:S01]  /*f9f0*/  I2FP.F32.U32 R7, R12 ;  /* 0x0000000c00077245 */ /* 0x002fe20000201000 */
[----:B------:R-:W0:Y:S01]  /*fa00*/  LDC R17, c[0x0][0x144] ;  /* 0x00005100ff117b82 */ /* 0x000e220000000800 */
[----:B------:R-:W-:Y:S01]  /*fa10*/  ULDC.64 UR8, c[0x0][0x640] ;  /* 0x0001900000087ab9 */ /* 0x000fe20000000a00 */
[----:B------:R-:W-:Y:S01]  /*fa20*/  IMAD.X R2, RZ, RZ, ~R2, P1 ;  /* 0x000000ffff027224 */ /* 0x000fe200008e0e02 */
[----:B------:R-:W-:-:S03]  /*fa30*/  ISETP.NE.U32.AND P1, PT, RZ, UR8, PT ;  /* 0x00000008ff007c0c */ /* 0x000fc6000bf25070 */
[----:B------:R-:W-:Y:S01]  /*fa40*/  IMAD R4, R2, UR6, RZ ;  /* 0x0000000602047c24 */ /* 0x000fe2000f8e02ff */
[----:B------:R-:W-:Y:S01]  /*fa50*/  ISETP.NE.AND.EX P1, PT, RZ, UR9, PT, P1 ;  /* 0x00000009ff007c0c */ /* 0x000fe2000bf25310 */
[----:B------:R-:W-:Y:S01]  /*fa60*/  IMAD.MOV.U32 R2, RZ, RZ, R15 ;  /* 0x000000ffff027224 */ /* 0x000fe200078e000f */
[----:B------:R-:W1:Y:S03]  /*fa70*/  LDC R14, c[0x0][0x148] ;  /* 0x00005200ff0e7b82 */ /* 0x000e660000000800 */
[----:B------:R-:W-:Y:S01]  /*fa80*/  IMAD.WIDE.U32 R2, R5, UR6, R2 ;  /* 0x0000000605027c25 */ /* 0x000fe2000f8e0002 */
[----:B------:R-:W-:-:S03]  /*fa90*/  ULDC UR6, c[0x0][0x154] ;  /* 0x0000550000067ab9 */ /* 0x000fc60000000800 */
[----:B------:R-:W-:Y:S02]  /*faa0*/  IMAD R5, R5, UR7, R4 ;  /* 0x0000000705057c24 */ /* 0x000fe4000f8e0204 */
[----:B------:R-:W-:Y:S01]  /*fab0*/  FMUL R4, R7, UR5 ;  /* 0x0000000507047c20 */ /* 0x000fe20008400000 */
[----:B------:R-:W-:Y:S01]  /*fac0*/  ULDC UR5, c[0x0][0x618] ;  /* 0x0001860000057ab9 */ /* 0x000fe20000000800 */
[----:B------:R-:W-:Y:S01]  /*fad0*/  ULDC UR7, c[0x0][0x608] ;  /* 0x0001820000077ab9 */ /* 0x000fe20000000800 */
[----:B------:R-:W-:-:S03]  /*fae0*/  IMAD.IADD R3, R3, 0x1, R5 ;  /* 0x0000000103037824 */ /* 0x000fc600078e0205 */
[----:B------:R-:W3:Y:S02]  /*faf0*/  F2I.U32.TRUNC.NTZ R4, R4 ;  /* 0x0000000400047305 */ /* 0x000ee4000020f000 */
[----:B------:R-:W-:Y:S02]  /*fb00*/  SHF.R.U64 R7, R2, UR5, R3 ;  /* 0x0000000502077c19 */ /* 0x000fe40008001203 */
[----:B--2---:R-:W-:-:S05]  /*fb10*/  I2FP.F32.U32 R2, R11 ;  /* 0x0000000b00027245 */ /* 0x004fca0000201000 */
[----:B------:R-:W-:Y:S01]  /*fb20*/  FMUL R5, R2, UR6 ;  /* 0x0000000602057c20 */ /* 0x000fe20008400000 */
[----:B------:R-:W-:Y:S01]  /*fb30*/  SHF.R.U32.HI R2, RZ, UR5, R3 ;  /* 0x00000005ff027c19 */ /* 0x000fe20008011603 */
[----:B------:R-:W-:Y:S02]  /*fb40*/  ULDC UR5, c[0x0][0x658] ;  /* 0x0001960000057ab9 */ /* 0x000fe40000000800 */
[----:B------:R2:W4:Y:S01]  /*fb50*/  F2I.U32.TRUNC.NTZ R18, R5 ;  /* 0x0000000500127305 */ /* 0x000522000020f000 */
[----:B------:R-:W-:Y:S01]  /*fb60*/  SHF.R.U64 R16, R7, UR7, R2 ;  /* 0x0000000707107c19 */ /* 0x000fe20008001202 */
[----:B---3--:R-:W-:Y:S01]  /*fb70*/  IMAD.MOV R4, RZ, RZ, -R4 ;  /* 0x000000ffff047224 */ /* 0x008fe200078e0a04 */
[----:B------:R-:W-:-:S03]  /*fb80*/  SHF.R.U32.HI R3, RZ, UR7, R2 ;  /* 0x00000007ff037c19 */ /* 0x000fc60008011602 */
[----:B0-----:R-:W-:Y:S01]  /*fb90*/  IMAD R12, R17, R4, R12 ;  /* 0x00000004110c7224 */ /* 0x001fe200078e020c */
[--C-:B------:R-:W-:Y:S02]  /*fba0*/  SHF.R.U64 R13, R16, UR5, R3.reuse ;  /* 0x00000005100d7c19 */ /* 0x100fe40008001203 */
[----:B------:R-:W-:-:S03]  /*fbb0*/  SHF.R.U32.HI R15, RZ, UR5, R3 ;  /* 0x00000005ff0f7c19 */ /* 0x000fc60008011603 */
[----:B------:R-:W-:Y:S02]  /*fbc0*/  IMAD.MOV.U32 R2, RZ, RZ, R13 ;  /* 0x000000ffff027224 */ /* 0x000fe400078e000d */
[----:B------:R-:W-:Y:S01]  /*fbd0*/  IMAD.MOV.U32 R3, RZ, RZ, R15 ;  /* 0x000000ffff037224 */ /* 0x000fe200078e000f */
[----:B-12-4-:R-:W-:Y:S06]  /*fbe0*/  @!P1 BRA `(.L_x_313) ;  /* 0x0000000000289947 */ /* 0x016fec0003800000 */
[----:B------:R-:W-:Y:S02]  /*fbf0*/  ULDC UR5, c[0x0][0x64c] ;  /* 0x0001930000057ab9 */ /* 0x000fe40000000800 */
[----:B------:R-:W-:-:S05]  /*fc00*/  IADD3 R3, P1, R13, UR5, RZ ;  /* 0x000000050d037c10 */ /* 0x000fca000ff3e0ff */
[----:B------:R-:W-:-:S04]  /*fc10*/  IMAD.X R15, RZ, RZ, R15, P1 ;  /* 0x000000ffff0f7224 */ /* 0x000fc800008e060f */
[----:B------:R-:W-:-:S04]  /*fc20*/  IMAD.WIDE.U32 R4, R15, UR8, RZ ;  /* 0x000000080f047c25 */ /* 0x000fc8000f8e00ff */
[----:B------:R-:W-:-:S04]  /*fc30*/  IMAD.WIDE.U32 R4, P1, R3, UR9, R4 ;  /* 0x0000000903047c25 */ /* 0x000fc8000f820004 */
[----:B------:R-:W-:-:S04]  /*fc40*/  IMAD.WIDE.U32 R2, R3, UR8, RZ ;  /* 0x0000000803027c25 */ /* 0x000fc8000f8e00ff */
[----:B------:R-:W-:Y:S01]  /*fc50*/  IMAD.MOV.U32 R2, RZ, RZ, R5 ;  /* 0x000000ffff027224 */ /* 0x000fe200078e0005 */
[----:B------:R-:W-:Y:S01]  /*fc60*/  IADD3 RZ, P4, R3, R4, RZ ;  /* 0x0000000403ff7210 */ /* 0x000fe20007f9e0ff */
[----:B------:R-:W-:-:S04]  /*fc70*/  IMAD.X R3, RZ, RZ, RZ, P1 ;  /* 0x000000ffff037224 */ /* 0x000fc800008e06ff */
[----:B------:R-:W-:-:S08]  /*fc80*/  IMAD.WIDE.U32.X R2, R15, UR9, R2, P4 ;  /* 0x000000090f027c25 */ /* 0x000fd0000a0e0402 */
.L_x_313:
[----:B------:R-:W-:Y:S01]  /*fc90*/  ULDC UR5, c[0x0][0x648] ;  /* 0x0001920000057ab9 */ /* 0x000fe20000000800 */
[----:B------:R-:W-:Y:S01]  /*fca0*/  IMAD.MOV R18, RZ, RZ, -R18 ;  /* 0x000000ffff127224 */ /* 0x000fe200078e0a12 */
[----:B------:R-:W-:Y:S01]  /*fcb0*/  SHF.R.U64 R3, R2, UR5, R3 ;  /* 0x0000000502037c19 */ /* 0x000fe20008001203 */
[----:B------:R-:W-:Y:S01]  /*fcc0*/  ULDC UR5, c[0x0][0x638] ;  /* 0x00018e0000057ab9 */ /* 0x000fe20000000800 */
[----:B------:R-:W-:Y:S01]  /*fcd0*/  LOP3.LUT R2, R16, UR19, RZ, 0xc0, !PT ;  /* 0x0000001310027c12 */ /* 0x000fe2000f8ec0ff */
[----:B------:R-:W-:Y:S01]  /*fce0*/  @P3 IMAD R12, R14, R18, R11 ;  /* 0x000000120e0c3224 */ /* 0x000fe200078e020b */
[----:B------:R-:W-:Y:S01]  /*fcf0*/  ULDC UR6, c[0x0][0x610] ;  /* 0x0001840000067ab9 */ /* 0x000fe20000000800 */
[----:B------:R-:W-:Y:S02]  /*fd00*/  IMAD.MOV R4, RZ, RZ, -R3 ;  /* 0x000000ffff047224 */ /* 0x000fe400078e0a03 */
[----:B------:R-:W-:Y:S01]  /*fd10*/  IMAD R3, R3, UR22, R2 ;  /* 0x0000001603037c24 */ /* 0x000fe2000f8e0202 */
[----:B------:R-:W-:Y:S01]  /*fd20*/  LOP3.LUT R2, R7, UR4, RZ, 0xc0, !PT ;  /* 0x0000000407027c12 */ /* 0x000fe2000f8ec0ff */
[----:B------:R-:W-:Y:S01]  /*fd30*/  IMAD R13, R4, UR5, R13 ;  /* 0x00000005040d7c24 */ /* 0x000fe2000f8e020d */
[----:B------:R-:W-:Y:S01]  /*fd40*/  ULDC UR5, c[0x0][0x600] ;  /* 0x0001800000057ab9 */ /* 0x000fe20000000800 */
[----:B------:R-:W-:-:S02]  /*fd50*/  IMAD.MOV.U32 R5, RZ, RZ, 0x1 ;  /* 0x00000001ff057424 */ /* 0x000fc400078e00ff */
[----:B------:R-:W-:Y:S02]  /*fd60*/  IMAD R3, R3, UR6, R12 ;  /* 0x0000000603037c24 */ /* 0x000fe4000f8e020c */
[--C-:B------:R-:W-:Y:S01]  /*fd70*/  IMAD R4, R13, UR5, R2.reuse ;  /* 0x000000050d047c24 */ /* 0x100fe2000f8e0202 */
[----:B------:R-:W-:-:S04]  /*fd80*/  PRMT R2, R5, 0x7610, R2 ;  /* 0x0000761005027816 */ /* 0x000fc80000000002 */
[----:B------:R-:W-:Y:S02]  /*fd90*/  SEL R5, R4, R3, !P3 ;  /* 0x0000000304057207 */ /* 0x000fe40005800000 */
[----:B------:R-:W-:-:S03]  /*fda0*/  SEL R3, R3, R4, !P3 ;  /* 0x0000000403037207 */ /* 0x000fc60005800000 */
[----:B------:R1:W-:Y:S04]  /*fdb0*/  STL [R1+0x8c], R5 ;  /* 0x00008c0501007387 */ /* 0x0003e80000100800 */
[----:B------:R1:W-:Y:S04]  /*fdc0*/  STL [R1+0x78], R6 ;  /* 0x0000780601007387 */ /* 0x0003e80000100800 */
[----:B------:R1:W-:Y:S02]  /*fdd0*/  STL [R1+0x88], R3 ;  /* 0x0000880301007387 */ /* 0x0003e40000100800 */
.L_x_311:
[----:B------:R-:W-:Y:S05]  /*fde0*/  BSYNC B1 ;  /* 0x0000000000017941 */ /* 0x000fea0003800000 */
.L_x_310:
[----:B------:R-:W-:-:S13]  /*fdf0*/  LOP3.LUT P1, RZ, R2, 0xff, RZ, 0xc0, !PT ;  /* 0x000000ff02ff7812 */ /* 0x000fda000782c0ff */
[----:B------:R-:W-:Y:S05]  /*fe00*/  @P1 BRA `(.L_x_314) ;  /* 0xfffffff000f41947 */ /* 0x000fea000383ffff */
[----:B------:R-:W-:Y:S05]  /*fe10*/  BSYNC B0 ;  /* 0x0000000000007941 */ /* 0x000fea0003800000 */
.L_x_302:
[----:B------:R-:W-:-:S03]  /*fe20*/  UMOV UR5, 0xffffffff ;  /* 0xffffffff00057882 */ /* 0x000fc60000000000 */
[----:B------:R-:W-:Y:S05]  /*fe30*/  BRA.DIV UR5, `(.L_x_315) ;  /* 0x00000006057c7947 */ /* 0x000fea000b800000 */
[----:B------:R-:W-:-:S13]  /*fe40*/  ELECT P0, URZ, PT ;  /* 0x00000000003f782f */ /* 0x000fda0003800000 */
.L_x_332:
[----:B------:R-:W-:Y:S04]  /*fe50*/  BSSY B0, `(.L_x_316) ;  /* 0x0000035000007945 */ /* 0x000fe80003800000 */
[----:B------:R-:W-:Y:S05]  /*fe60*/  @!P0 BRA `(.L_x_317) ;  /* 0x0000000000cc8947 */ /* 0x000fea0003800000 */
[----:B------:R-:W-:-:S04]  /*fe70*/  ULOP3.LUT UR5, UR13, 0x2, URZ, 0xfc, !UPT ;  /* 0x000000020d057892 */ /* 0x000fc8000f8efc3f */
[----:B------:R-:W-:-:S06]  /*fe80*/  UISETP.NE.AND UP0, UPT, UR5, 0x3, UPT ;  /* 0x000000030500788c */ /* 0x000fcc000bf05270 */
[----:B------:R-:W-:-:S13]  /*fe90*/  PLOP3.LUT P0, PT, PT, PT, UP0, 0x80, 0x0 ;  /* 0x000000000000781c */ /* 0x000fda0003f0f008 */
[----:B------:R-:W-:Y:S05]  /*fea0*/  @!P0 BRA `(.L_x_318) ;  /* 0x0000000000048947 */ /* 0x000fea0003800000 */
[----:B------:R-:W-:Y:S01]  /*feb0*/  BPT.TRAP 0x1 ;  /* 0x000000040000795c */ /* 0x000fe20000300000 */
.L_x_318:
[----:B01----:R-:W0:Y:S01]  /*fec0*/  S2R R3, SR_CgaCtaId ;  /* 0x0000000000037919 */ /* 0x003e220000008800 */
[----:B------:R-:W-:Y:S02]  /*fed0*/  MOV R2, 0x400 ;  /* 0x0000040000027802 */ /* 0x000fe40000000f00 */
[----:B------:R-:W-:Y:S02]  /*fee0*/  SHF.L.U32 R4, R0, 0x1f, RZ ;  /* 0x0000001f00047819 */ /* 0x000fe400000006ff */
[----:B0-----:R-:W-:-:S05]  /*fef0*/  LEA R2, R3, R2, 0x18 ;  /* 0x0000000203027211 */ /* 0x001fca00078ec0ff */
[----:B------:R-:W-:-:S04]  /*ff00*/  VIADD R2, R2, 0x28 ;  /* 0x0000002802027836 */ /* 0x000fc80000000000 */
[C---:B------:R-:W-:Y:S02]  /*ff10*/  IMAD R7, R9.reuse, 0x8, R2 ;  /* 0x0000000809077824 */ /* 0x040fe400078e0202 */
[----:B------:R-:W-:Y:S02]  /*ff20*/  VIADD R9, R9, 0x1 ;  /* 0x0000000109097836 */ /* 0x000fe40000000000 */
[----:B------:R-:W0:Y:S03]  /*ff30*/  SYNCS.PHASECHK.TRANS64.TRYWAIT P0, [R7+URZ], R4 ;  /* 0x00000004070075a7 */ /* 0x000e26000800017f */
[----:B------:R-:W-:-:S04]  /*ff40*/  ISETP.NE.AND P1, PT, R9, 0x5, PT ;  /* 0x000000050900780c */ /* 0x000fc80003f25270 */
[----:B------:R-:W-:Y:S02]  /*ff50*/  SEL R3, RZ, 0x1, P1 ;  /* 0x00000001ff037807 */ /* 0x000fe40000800000 */
[----:B------:R-:W-:Y:S02]  /*ff60*/  SEL R9, R9, RZ, P1 ;  /* 0x000000ff09097207 */ /* 0x000fe40000800000 */
[----:B------:R-:W-:-:S03]  /*ff70*/  LOP3.LUT R6, R0, R3, RZ, 0x3c, !PT ;  /* 0x0000000300067212 */ /* 0x000fc600078e3cff */
[----:B------:R-:W-:Y:S01]  /*ff80*/  IMAD R8, R9, 0x8, R2 ;  /* 0x0000000809087824 */ /* 0x000fe200078e0202 */
[----:B------:R-:W-:Y:S01]  /*ff90*/  SHF.L.U32 R5, R6, 0x1f, RZ ;  /* 0x0000001f06057819 */ /* 0x000fe200000006ff */
[----:B0-----:R-:W-:Y:S06]  /*ffa0*/  @!P0 BRA `(.L_x_319) ;  /* 0x0000000400448947 */ /* 0x001fec0003800000 */
.L_x_333:
[----:B------:R-:W1:Y:S01]  /*ffb0*/  SYNCS.PHASECHK.TRANS64.TRYWAIT P0, [R8+URZ], R5 ;  /* 0x00000005080075a7 */ /* 0x000e62000800017f */
[----:B------:R-:W-:-:S05]  /*ffc0*/  VIADD R0, R9, 0x1 ;  /* 0x0000000109007836 */ /* 0x000fca0000000000 */
[----:B------:R-:W-:-:S04]  /*ffd0*/  ISETP.NE.AND P1, PT, R0, 0x5, PT ;  /* 0x000000050000780c */ /* 0x000fc80003f25270 */
[----:B------:R-:W-:Y:S02]  /*ffe0*/  SEL R3, RZ, 0x1, P1 ;  /* 0x00000001ff037807 */ /* 0x000fe40000800000 */
[----:B0-----:R-:W-:Y:S02]  /*fff0*/  SEL R7, R0, RZ, P1 ;  /* 0x000000ff00077207 */ /* 0x001fe40000800000 */
[----:B------:R-:W-:-:S03]  /*10000*/  LOP3.LUT R6, R6, R3, RZ, 0x3c, !PT ;  /* 0x0000000306067212 */ /* 0x000fc600078e3cff */
[----:B------:R-:W-:Y:S01]  /*10010*/  IMAD R9, R7, 0x8, R2 ;  /* 0x0000000807097824 */ /* 0x000fe200078e0202 */
[----:B------:R-:W-:Y:S01]  /*10020*/  SHF.L.U32 R4, R6, 0x1f, RZ ;  /* 0x0000001f06047819 */ /* 0x000fe200000006ff */
[----:B-1----:R-:W-:Y:S06]  /*10030*/  @!P0 BRA `(.L_x_320) ;  /* 0x0000000400348947 */ /* 0x002fec0003800000 */
.L_x_334:
[----:B------:R-:W1:Y:S01]  /*10040*/  SYNCS.PHASECHK.TRANS64.TRYWAIT P0, [R9+URZ], R4 ;  /* 0x00000004090075a7 */ /* 0x000e62000800017f */
[----:B------:R-:W-:-:S05]  /*10050*/  VIADD R0, R7, 0x1 ;  /* 0x0000000107007836 */ /* 0x000fca0000000000 */
[----:B------:R-:W-:-:S04]  /*10060*/  ISETP.NE.AND P1, PT, R0, 0x5, PT ;  /* 0x000000050000780c */ /* 0x000fc80003f25270 */
[----:B------:R-:W-:Y:S02]  /*10070*/  SEL R3, RZ, 0x1, P1 ;  /* 0x00000001ff037807 */ /* 0x000fe40000800000 */
[----:B------:R-:W-:Y:S02]  /*10080*/  SEL R7, R0, RZ, P1 ;  /* 0x000000ff00077207 */ /* 0x000fe40000800000 */
[----:B------:R-:W-:-:S03]  /*10090*/  LOP3.LUT R11, R6, R3, RZ, 0x3c, !PT ;  /* 0x00000003060b7212 */ /* 0x000fc600078e3cff */
[----:B------:R-:W-:Y:S01]  /*100a0*/  IMAD R6, R7, 0x8, R2 ;  /* 0x0000000807067824 */ /* 0x000fe200078e0202 */
[----:B0-----:R-:W-:Y:S01]  /*100b0*/  SHF.L.U32 R5, R11, 0x1f, RZ ;  /* 0x0000001f0b057819 */ /* 0x001fe200000006ff */
[----:B-1----:R-:W-:Y:S06]  /*100c0*/  @!P0 BRA `(.L_x_321) ;  /* 0x0000000400248947 */ /* 0x002fec0003800000 */
.L_x_335:
[----:B------:R-:W1:Y:S01]  /*100d0*/  SYNCS.PHASECHK.TRANS64.TRYWAIT P0, [R6+URZ], R5 ;  /* 0x00000005060075a7 */ /* 0x000e62000800017f */
[----:B------:R-:W-:-:S05]  /*100e0*/  VIADD R0, R7, 0x1 ;  /* 0x0000000107007836 */ /* 0x000fca0000000000 */
[----:B------:R-:W-:-:S04]  /*100f0*/  ISETP.NE.AND P1, PT, R0, 0x5, PT ;  /* 0x000000050000780c */ /* 0x000fc80003f25270 */
[----:B0-----:R-:W-:Y:S02]  /*10100*/  SEL R4, RZ, 0x1, P1 ;  /* 0x00000001ff047807 */ /* 0x001fe40000800000 */
[----:B------:R-:W-:Y:S02]  /*10110*/  SEL R3, R0, RZ, P1 ;  /* 0x000000ff00037207 */ /* 0x000fe40000800000 */
[----:B------:R-:W-:Y:S01]  /*10120*/  LOP3.LUT R0, R11, R4, RZ, 0x3c, !PT ;  /* 0x000000040b007212 */ /* 0x000fe200078e3cff */
[----:B-1----:R-:W-:Y:S06]  /*10130*/  @!P0 BRA `(.L_x_322) ;  /* 0x00000004001c8947 */ /* 0x002fec0003800000 */
.L_x_336:
[----:B------:R-:W-:Y:S01]  /*10140*/  IMAD R3, R3, 0x8, R2 ;  /* 0x0000000803037824 */ /* 0x000fe200078e0202 */
[----:B------:R-:W-:-:S07]  /*10150*/  SHF.L.U32 R0, R0, 0x1f, RZ ;  /* 0x0000001f00007819 */ /* 0x000fce00000006ff */
.L_x_323:
[----:B-1----:R1:W2:Y:S02]  /*10160*/  SYNCS.PHASECHK.TRANS64.TRYWAIT P0, [R3+URZ], R0 ;  /* 0x00000000030075a7 */ /* 0x0022a4000800017f */
[----:B--2---:R-:W-:Y:S05]  /*10170*/  @!P0 NANOSLEEP.SYNCS 0x989680 ;  /* 0x009896800000895d */ /* 0x004fea0003900000 */
[----:B------:R-:W2:Y:S02]  /*10180*/  @!P0 SYNCS.PHASECHK.TRANS64 P0, [R3+URZ], R0 ;  /* 0x00000000030085a7 */ /* 0x000ea4000800007f */
[----:B--2---:R-:W-:Y:S05]  /*10190*/  @!P0 BRA `(.L_x_323) ;  /* 0xfffffffc00f08947 */ /* 0x004fea000383ffff */
.L_x_317:
[----:B------:R-:W-:Y:S05]  /*101a0*/  BSYNC B0 ;  /* 0x0000000000007941 */ /* 0x000fea0003800000 */
.L_x_316:
[----:B------:R-:W-:Y:S05]  /*101b0*/  EXIT ;  /* 0x000000000000794d */ /* 0x000fea0003800000 */
.L_x_19:
[----:B----4-:R-:W-:-:S04]  /*101c0*/  IMAD.U32 R3, RZ, RZ, UR17 ;  /* 0x00000011ff037e24 */ /* 0x010fc8000f8e00ff */
[----:B------:R4:W0:Y:S03]  /*101d0*/  SYNCS.PHASECHK.TRANS64.TRYWAIT P1, [R3+URZ+-0x8], R0 ;  /* 0xfffff800030075a7 */ /* 0x000826000802017f */
[----:B0-----:R-:W-:Y:S05]  /*101e0*/  @!P1 NANOSLEEP.SYNCS 0x989680 ;  /* 0x009896800000995d */ /* 0x001fea0003900000 */
[----:B------:R-:W0:Y:S02]  /*101f0*/  @!P1 SYNCS.PHASECHK.TRANS64 P1, [R3+URZ+-0x8], R0 ;  /* 0xfffff800030095a7 */ /* 0x000e24000802007f */
[----:B0-----:R-:W-:Y:S05]  /*10200*/  @!P1 BRA `(.L_x_19) ;  /* 0xfffffffc00ec9947 */ /* 0x001fea000383ffff */
[----:B------:R-:W-:Y:S05]  /*10210*/  BRA `(.L_x_324) ;  /* 0xffffff1400687947 */ /* 0x000fea000383ffff */
.L_x_24:
[----:B-1----:R-:W-:-:S04]  /*10220*/  IMAD.U32 R3, RZ, RZ, UR6 ;  /* 0x00000006ff037e24 */ /* 0x002fc8000f8e00ff */
[----:B------:R1:W2:Y:S03]  /*10230*/  SYNCS.PHASECHK.TRANS64.TRYWAIT P1, [R3+URZ], R0 ;  /* 0x00000000030075a7 */ /* 0x0002a6000802017f */
[----:B--2---:R-:W-:Y:S05]  /*10240*/  @!P1 NANOSLEEP.SYNCS 0x989680 ;  /* 0x009896800000995d */ /* 0x004fea0003900000 */
[----:B------:R-:W2:Y:S02]  /*10250*/  @!P1 SYNCS.PHASECHK.TRANS64 P1, [R3+URZ], R0 ;  /* 0x00000000030095a7 */ /* 0x000ea4000802007f */
[----:B--2---:R-:W-:Y:S05]  /*10260*/  @!P1 BRA `(.L_x_24) ;  /* 0xfffffffc00ec9947 */ /* 0x004fea000383ffff */
[----:B------:R-:W-:Y:S05]  /*10270*/  BRA `(.L_x_23) ;  /* 0xffffff1c00d47947 */ /* 0x000fea000383ffff */
.L_x_30:
[----:B-----5:R1:W-:Y:S02]  /*10280*/  STL [R1+0xa0], R0 ;  /* 0x0000a00001007387 */ /* 0x0203e40000100800 */
[----:B-1----:R-:W-:-:S04]  /*10290*/  IMAD.U32 R0, RZ, RZ, UR9 ;  /* 0x00000009ff007e24 */ /* 0x002fc8000f8e00ff */
[----:B------:R1:W3:Y:S03]  /*102a0*/  SYNCS.PHASECHK.TRANS64.TRYWAIT P1, [R0+URZ], R229 ;  /* 0x000000e5000075a7 */ /* 0x0002e6000802017f */
[----:B---3--:R-:W-:Y:S05]  /*102b0*/  @!P1 NANOSLEEP.SYNCS 0x989680 ;  /* 0x009896800000995d */ /* 0x008fea0003900000 */
[----:B------:R1:W3:Y:S02]  /*102c0*/  @!P1 SYNCS.PHASECHK.TRANS64 P1, [R0+URZ], R229 ;  /* 0x000000e5000095a7 */ /* 0x0002e4000802007f */
[----:B-1----:R1:W5:Y:S02]  /*102d0*/  LDL.LU R0, [R1+0xa0] ;  /* 0x0000a00001007983 */ /* 0x0023640000300800 */
[----:B-1-3--:R-:W-:Y:S05]  /*102e0*/  @!P1 BRA `(.L_x_30) ;  /* 0xfffffffc00e49947 */ /* 0x00afea000383ffff */
[----:B------:R-:W-:Y:S05]  /*102f0*/  BRA `(.L_x_29) ;  /* 0xffffff30003c7947 */ /* 0x000fea000383ffff */
.L_x_38:
[----:B0-----:R-:W-:-:S04]  /*10300*/  IMAD.U32 R25, RZ, RZ, UR17 ;  /* 0x00000011ff197e24 */ /* 0x001fc8000f8e00ff */
[----:B------:R0:W3:Y:S03]  /*10310*/  SYNCS.PHASECHK.TRANS64.TRYWAIT P1, [R25+URZ+0x8], R24 ;  /* 0x00000818190075a7 */ /* 0x0000e6000802017f */
[----:B---3--:R-:W-:Y:S05]  /*10320*/  @!P1 NANOSLEEP.SYNCS 0x989680 ;  /* 0x009896800000995d */ /* 0x008fea0003900000 */
[----:B------:R-:W3:Y:S02]  /*10330*/  @!P1 SYNCS.PHASECHK.TRANS64 P1, [R25+URZ+0x8], R24 ;  /* 0x00000818190095a7 */ /* 0x000ee4000802007f */
[----:B---3--:R-:W-:Y:S05]  /*10340*/  @!P1 BRA `(.L_x_38) ;  /* 0xfffffffc00ec9947 */ /* 0x008fea000383ffff */
[----:B------:R-:W-:Y:S05]  /*10350*/  BRA `(.L_x_325) ;  /* 0xffffff5400347947 */ /* 0x000fea000383ffff */
.L_x_303:
[----:B------:R-:W-:Y:S01]  /*10360*/  BSSY B1, `(.L_x_326) ;  /* 0x0000006000017945 */ /* 0x000fe20003800000 */
[----:B------:R-:W-:-:S07]  /*10370*/  IMAD.MOV.U32 R2, RZ, RZ, -0x1 ;  /* 0xffffffffff027424 */ /* 0x000fce00078e00ff */
[----:B------:R-:W-:Y:S05]  /*10380*/  WARPSYNC.COLLECTIVE R2, `(.L_x_327) ;  /* 0x00000000020c7348 */ /* 0x000fea0003c00000 */
[----:B------:R-:W-:Y:S02]  /*10390*/  ELECT P1, UR62, PT ;  /* 0x00000000003e782f */ /* 0x000fe40003820000 */
[----:B------:R-:W-:Y:S01]  /*103a0*/  MOV R2, UR62 ;  /* 0x0000003e00027c02 */ /* 0x000fe20008000f00 */
[----:B------:R-:W-:Y:S10]  /*103b0*/  ENDCOLLECTIVE ;  /* 0x000000000000791b */ /* 0x000ff40003800000 */
.L_x_327:
[----:B------:R-:W-:Y:S05]  /*103c0*/  BSYNC B1 ;  /* 0x0000000000017941 */ /* 0x000fea0003800000 */
.L_x_326:
[----:B------:R-:W-:Y:S05]  /*103d0*/  BRA `(.L_x_328) ;  /* 0xffffffec008c7947 */ /* 0x000fea000383ffff */
.L_x_306:
[----:B-1----:R1:W2:Y:S02]  /*103e0*/  SYNCS.PHASECHK.TRANS64.TRYWAIT P1, [R11+URZ+0x28], R4 ;  /* 0x000028040b0075a7 */ /* 0x0022a4000802017f */
[----:B--2---:R-:W-:Y:S05]  /*103f0*/  @!P1 NANOSLEEP.SYNCS 0x989680 ;  /* 0x009896800000995d */ /* 0x004fea0003900000 */
[----:B------:R-:W2:Y:S02]  /*10400*/  @!P1 SYNCS.PHASECHK.TRANS64 P1, [R11+URZ+0x28], R4 ;  /* 0x000028040b0095a7 */ /* 0x000ea4000802007f */
[----:B--2---:R-:W-:Y:S05]  /*10410*/  @!P1 BRA `(.L_x_306) ;  /* 0xfffffffc00f09947 */ /* 0x004fea000383ffff */
[----:B------:R-:W-:Y:S05]  /*10420*/  BRA `(.L_x_329) ;  /* 0xffffffec00d07947 */ /* 0x000fea000383ffff */
.L_x_315:
[----:B------:R-:W-:Y:S01]  /*10430*/  BSSY B0, `(.L_x_330) ;  /* 0x0000006000007945 */ /* 0x000fe20003800000 */
[----:B------:R-:W-:-:S07]  /*10440*/  IMAD.MOV.U32 R2, RZ, RZ, -0x1 ;  /* 0xffffffffff027424 */ /* 0x000fce00078e00ff */
[----:B01----:R-:W-:Y:S05]  /*10450*/  WARPSYNC.COLLECTIVE R2, `(.L_x_331) ;  /* 0x00000000020c7348 */ /* 0x003fea0003c00000 */
[----:B------:R-:W-:Y:S02]  /*10460*/  ELECT P1, UR62, PT ;  /* 0x00000000003e782f */ /* 0x000fe40003820000 */
[----:B------:R-:W-:Y:S01]  /*10470*/  MOV R2, UR62 ;  /* 0x0000003e00027c02 */ /* 0x000fe20008000f00 */
[----:B01----:R-:W-:Y:S10]  /*10480*/  ENDCOLLECTIVE ;  /* 0x000000000000791b */ /* 0x003ff40003800000 */
.L_x_331:
[----:B------:R-:W-:Y:S05]  /*10490*/  BSYNC B0 ;  /* 0x0000000000007941 */ /* 0x000fea0003800000 */
.L_x_330:
[----:B------:R-:W-:Y:S01]  /*104a0*/  PLOP3.LUT P0, PT, P1, PT, PT, 0x80, 0x0 ;  /* 0x000000000000781c */ /* 0x000fe20000f0f070 */
[----:B------:R-:W-:-:S12]  /*104b0*/  BRA `(.L_x_332) ;  /* 0xfffffff800647947 */ /* 0x000fd8000383ffff */
.L_x_319:
[----:B0-----:R0:W1:Y:S02]  /*104c0*/  SYNCS.PHASECHK.TRANS64.TRYWAIT P0, [R7+URZ], R4 ;  /* 0x00000004070075a7 */ /* 0x001064000800017f */
[----:B-1----:R-:W-:Y:S05]  /*104d0*/  @!P0 NANOSLEEP.SYNCS 0x989680 ;  /* 0x009896800000895d */ /* 0x002fea0003900000 */
[----:B------:R-:W1:Y:S02]  /*104e0*/  @!P0 SYNCS.PHASECHK.TRANS64 P0, [R7+URZ], R4 ;  /* 0x00000004070085a7 */ /* 0x000e64000800007f */
[----:B-1----:R-:W-:Y:S05]  /*104f0*/  @!P0 BRA `(.L_x_319) ;  /* 0xfffffffc00f08947 */ /* 0x002fea000383ffff */
[----:B------:R-:W-:Y:S05]  /*10500*/  BRA `(.L_x_333) ;  /* 0xfffffff800a87947 */ /* 0x000fea000383ffff */
.L_x_320:
[----:B0-----:R0:W1:Y:S02]  /*10510*/  SYNCS.PHASECHK.TRANS64.TRYWAIT P0, [R8+URZ], R5 ;  /* 0x00000005080075a7 */ /* 0x001064000800017f */
[----:B-1----:R-:W-:Y:S05]  /*10520*/  @!P0 NANOSLEEP.SYNCS 0x989680 ;  /* 0x009896800000895d */ /* 0x002fea0003900000 */
[----:B------:R-:W1:Y:S02]  /*10530*/  @!P0 SYNCS.PHASECHK.TRANS64 P0, [R8+URZ], R5 ;  /* 0x00000005080085a7 */ /* 0x000e64000800007f */
[----:B-1----:R-:W-:Y:S05]  /*10540*/  @!P0 BRA `(.L_x_320) ;  /* 0xfffffffc00f08947 */ /* 0x002fea000383ffff */
[----:B------:R-:W-:Y:S05]  /*10550*/  BRA `(.L_x_334) ;  /* 0xfffffff800b87947 */ /* 0x000fea000383ffff */
.L_x_321:
[----:B0-----:R0:W1:Y:S02]  /*10560*/  SYNCS.PHASECHK.TRANS64.TRYWAIT P0, [R9+URZ], R4 ;  /* 0x00000004090075a7 */ /* 0x001064000800017f */
[----:B-1----:R-:W-:Y:S05]  /*10570*/  @!P0 NANOSLEEP.SYNCS 0x989680 ;  /* 0x009896800000895d */ /* 0x002fea0003900000 */
[----:B------:R-:W1:Y:S02]  /*10580*/  @!P0 SYNCS.PHASECHK.TRANS64 P0, [R9+URZ], R4 ;  /* 0x00000004090085a7 */ /* 0x000e64000800007f */
[----:B-1----:R-:W-:Y:S05]  /*10590*/  @!P0 BRA `(.L_x_321) ;  /* 0xfffffffc00f08947 */ /* 0x002fea000383ffff */
[----:B------:R-:W-:Y:S05]  /*105a0*/  BRA `(.L_x_335) ;  /* 0xfffffff800c87947 */ /* 0x000fea000383ffff */
.L_x_322:
[----:B0-----:R0:W1:Y:S02]  /*105b0*/  SYNCS.PHASECHK.TRANS64.TRYWAIT P0, [R6+URZ], R5 ;  /* 0x00000005060075a7 */ /* 0x001064000800017f */
[----:B-1----:R-:W-:Y:S05]  /*105c0*/  @!P0 NANOSLEEP.SYNCS 0x989680 ;  /* 0x009896800000895d */ /* 0x002fea0003900000 */
[----:B------:R-:W1:Y:S02]  /*105d0*/  @!P0 SYNCS.PHASECHK.TRANS64 P0, [R6+URZ], R5 ;  /* 0x00000005060085a7 */ /* 0x000e64000800007f */
[----:B-1----:R-:W-:Y:S05]  /*105e0*/  @!P0 BRA `(.L_x_322) ;  /* 0xfffffffc00f08947 */ /* 0x002fea000383ffff */
[----:B------:R-:W-:Y:S05]  /*105f0*/  BRA `(.L_x_336) ;  /* 0xfffffff800d07947 */ /* 0x000fea000383ffff */
.L_x_337:
[----:B------:R-:W-:-:S00]  /*10600*/  BRA `(.L_x_337) ;  /* 0xfffffffc00fc7947 */ /* 0x000fc0000383ffff */
[----:B------:R-:W-:-:S00]  /*10610*/  NOP ;  /* 0x0000000000007918 */ /* 0x000fc00000000000 */
        /* <DEDUP_REMOVED lines=14> */
.L_x_338:


//--------------------- .nv.shared._ZN7cutlass13device_kernelINS_4gemm6kernel13GemmUniversalIN4cute5tupleIJiiiiEEENS1_10collective13CollectiveMmaINS1_37MainloopSm90TmaGmmaWarpSpecializedFP8ILi5ENS5_IJNS4_1CILi1EEENSA_ILi2EEESB_EEENS1_32KernelTmaWarpSpecializedPingpongEEENS5_IJNSA_ILi64EEENSA_ILi256EEESG_EEENS_12float_e5m2_tENS5_IJlSB_lEEESJ_SK_NS4_8TiledMMAINS4_8MMA_AtomIJNS4_4SM904GMMA31MMA_64x256x32_F32E5M2E5M2_SS_TNILNSO_7ScaleInE1ELSQ_1EEEEEENS4_6LayoutINS5_IJSB_SB_SB_EEENS5_IJNSA_ILi0EEESV_SV_EEEEENS5_IJNS4_10UnderscoreESY_SY_EEEEENS4_23SM90_TMA_LOAD_MULTICASTENS4_14ComposedLayoutINS4_7SwizzleILi2ELi4ELi3EEENS4_18smem_ptr_flag_bitsILi8EEENST_INS5_IJNSA_ILi8EEESG_EEENS5_IJSG_SB_EEEEEEEvNS4_8identityENS4_13SM90_TMA_LOADES1B_vS1C_EENS_8epilogue10collective6detail29Sm90TmaWarpSpecializedAdapterINS1G_15DefaultEpilogueISJ_SK_SK_NS1F_6thread17LinearCombinationISJ_Li1EffLNS1K_9ScaleType4KindE0ELNS_15FloatRoundStyleE2ESJ_EENS1_15EpilogueDefaultEEEEEvvEEEEvNT_6ParamsE --------------------------
	.section	.nv.shared._ZN7cutlass13device_kernelINS_4gemm6kernel13GemmUniversalIN4cute5tupleIJiiiiEEENS1_10collective13CollectiveMmaINS1_37MainloopSm90TmaGmmaWarpSpecializedFP8ILi5ENS5_IJNS4_1CILi1EEENSA_ILi2EEESB_EEENS1_32KernelTmaWarpSpecializedPingpongEEENS5_IJNSA_ILi64EEENSA_ILi256EEESG_EEENS_12float_e5m2_tENS5_IJlSB_lEEESJ_SK_NS4_8TiledMMAINS4_8MMA_AtomIJNS4_4SM904GMMA31MMA_64x256x32_F32E5M2E5M2_SS_TNILNSO_7ScaleInE1ELSQ_1EEEEEENS4_6LayoutINS5_IJSB_SB_SB_EEENS5_IJNSA_ILi0EEESV_SV_EEEEENS5_IJNS4_10UnderscoreESY_SY_EEEEENS4_23SM90_TMA_LOAD_MULTICASTENS4_14ComposedLayoutINS4_7SwizzleILi2ELi4ELi3EEENS4_18smem_ptr_flag_bitsILi8EEENST_INS5_IJNSA_ILi8EEESG_EEENS5_IJSG_SB_EEEEEEEvNS4_8identityENS4_13SM90_TMA_LOADES1B_vS1C_EENS_8epilogue10collective6detail29Sm90TmaWarpSpecializedAdapterINS1G_15DefaultEpilogueISJ_SK_SK_NS1F_6thread17LinearCombinationISJ_Li1EffLNS1K_9ScaleType4KindE0ELNS_15FloatRoundStyleE2ESJ_EENS1_15EpilogueDefaultEEEEEvvEEEEvNT_6ParamsE,"aw",@nobits
	.sectionflags	@""
	.align	16
	.zero		1024


//--------------------- .nv.shared.reserved.0     --------------------------
	.section	.nv.shared.reserved.0,"aw",@nobits
	.weak		__nv_reservedSMEM_offset_0_alias
	.size		__nv_reservedSMEM_offset_0_alias, 0, 0
	.other		__nv_reservedSMEM_offset_0_alias,@"STO_CUDA_RESERVED_SHARED STV_DEFAULT"
__nv_reservedSMEM_offset_0_alias:
	.zero		0


//--------------------- .nv.global                --------------------------
	.section	.nv.global,"aw",@nobits
.nv.global:
	.type		_ZN39_INTERNAL_c9293767_4_k_cu_f1cba00b_46784cute1_E,@object
	.size		_ZN39_INTERNAL_c9293767_4_k_cu_f1cba00b_46784cute1_E,(_ZN39_INTERNAL_c9293767_4_k_cu_f1cba00b_46784cuda3std3__45__cpo6cbeginE - _ZN39_INTERNAL_c9293767_4_k_cu_f1cba00b_46784cute1_E)
_ZN39_INTERNAL_c9293767_4_k_cu_f1cba00b_46784cute1_E:
	.zero		1
	.type		_ZN39_INTERNAL_c9293767_4_k_cu_f1cba00b_46784cuda3std3__45__cpo6cbeginE,@object
	.size		_ZN39_INTERNAL_c9293767_4_k_cu_f1cba00b_46784cuda3std3__45__cpo6cbeginE,(_ZN39_INTERNAL_c9293767_4_k_cu_f1cba00b_46784cuda3std3__48in_placeE - _ZN39_INTERNAL_c9293767_4_k_cu_f1cba00b_46784cuda3std3__45__cpo6cbeginE)
_ZN39_INTERNAL_c9293767_4_k_cu_f1cba00b_46784cuda3std3__45__cpo6cbeginE:
	.zero		1
	.type		_ZN39_INTERNAL_c9293767_4_k_cu_f1cba00b_46784cuda3std3__48in_placeE,@object
	.size		_ZN39_INTERNAL_c9293767_4_k_cu_f1cba00b_46784cuda3std3__48in_placeE,(_ZN39_INTERNAL_c9293767_4_k_cu_f1cba00b_46784cuda3std6ranges3__45__cpo9iter_moveE - _ZN39_INTERNAL_c9293767_4_k_cu_f1cba00b_46784cuda3std3__48in_placeE)
_ZN39_INTERNAL_c9293767_4_k_cu_f1cba00b_46784cuda3std3__48in_placeE:
	.zero		1
	.type		_ZN39_INTERNAL_c9293767_4_k_cu_f1cba00b_46784cuda3std6ranges3__45__cpo9iter_moveE,@object
	.size		_ZN39_INTERNAL_c9293767_4_k_cu_f1cba00b_46784cuda3std6ranges3__45__cpo9iter_moveE,(_ZN39_INTERNAL_c9293767_4_k_cu_f1cba00b_46784cuda3std3__45__cpo5beginE - _ZN39_INTERNAL_c9293767_4_k_cu_f1cba00b_46784cuda3std6ranges3__45__cpo9iter_moveE)
_ZN39_INTERNAL_c9293767_4_k_cu_f1cba00b_46784cuda3std6ranges3__45__cpo9iter_moveE:
	.zero		1
	.type		_ZN39_INTERNAL_c9293767_4_k_cu_f1cba00b_46784cuda3std3__45__cpo5beginE,@object
	.size		_ZN39_INTERNAL_c9293767_4_k_cu_f1cba00b_46784cuda3std3__45__cpo5beginE,(_ZN39_INTERNAL_c9293767_4_k_cu_f1cba00b_46784cuda3std3__441_GLOBAL__N__c9293767_4_k_cu_f1cba00b_46786ignoreE - _ZN39_INTERNAL_c9293767_4_k_cu_f1cba00b_46784cuda3std3__45__cpo5beginE)
_ZN39_INTERNAL_c9293767_4_k_cu_f1cba00b_46784cuda3std3__45__cpo5beginE:
	.zero		1
	.type		_ZN39_INTERNAL_c9293767_4_k_cu_f1cba00b_46784cuda3std3__441_GLOBAL__N__c9293767_4_k_cu_f1cba00b_46786ignoreE,@object
	.size		_ZN39_INTERNAL_c9293767_4_k_cu_f1cba00b_46784cuda3std3__441_GLOBAL__N__c9293767_4_k_cu_f1cba00b_46786ignoreE,(_ZN39_INTERNAL_c9293767_4_k_cu_f1cba00b_46784cute7productE - _ZN39_INTERNAL_c9293767_4_k_cu_f1cba00b_46784cuda3std3__441_GLOBAL__N__c9293767_4_k_cu_f1cba00b_46786ignoreE)
_ZN39_INTERNAL_c9293767_4_k_cu_f1cba00b_46784cuda3std3__441_GLOBAL__N__c9293767_4_k_cu_f1cba00b_46786ignoreE:
	.zero		1
	.type		_ZN39_INTERNAL_c9293767_4_k_cu_f1cba00b_46784cute7productE,@object
	.size		_ZN39_INTERNAL_c9293767_4_k_cu_f1cba00b_46784cute7productE,(_ZN39_INTERNAL_c9293767_4_k_cu_f1cba00b_46784cuda3std3__45__cpo3endE - _ZN39_INTERNAL_c9293767_4_k_cu_f1cba00b_46784cute7productE)
_ZN39_INTERNAL_c9293767_4_k_cu_f1cba00b_46784cute7productE:
	.zero		1
	.type		_ZN39_INTERNAL_c9293767_4_k_cu_f1cba00b_46784cuda3std3__45__cpo3endE,@object
	.size		_ZN39_INTERNAL_c9293767_4_k_cu_f1cba00b_46784cuda3std3__45__cpo3endE,(_ZN39_INTERNAL_c9293767_4_k_cu_f1cba00b_46784cuda3std3__419piecewise_constructE - _ZN39_INTERNAL_c9293767_4_k_cu_f1cba00b_46784cuda3std3__45__cpo3endE)
_ZN39_INTERNAL_c9293767_4_k_cu_f1cba00b_46784cuda3std3__45__cpo3endE:
	.zero		1
	.type		_ZN39_INTERNAL_c9293767_4_k_cu_f1cba00b_46784cuda3std3__419piecewise_constructE,@object
	.size		_ZN39_INTERNAL_c9293767_4_k_cu_f1cba00b_46784cuda3std3__419piecewise_constructE,(_ZN39_INTERNAL_c9293767_4_k_cu_f1cba00b_46784cuda3std3__45__cpo4cendE - _ZN39_INTERNAL_c9293767_4_k_cu_f1cba00b_46784cuda3std3__419piecewise_constructE)
_ZN39_INTERNAL_c9293767_4_k_cu_f1cba00b_46784cuda3std3__419piecewise_constructE:
	.zero		1
	.type		_ZN39_INTERNAL_c9293767_4_k_cu_f1cba00b_46784cuda3std3__45__cpo4cendE,@object
	.size		_ZN39_INTERNAL_c9293767_4_k_cu_f1cba00b_46784cuda3std3__45__cpo4cendE,(_ZN39_INTERNAL_c9293767_4_k_cu_f1cba00b_46784cuda3std6ranges3__45__cpo4swapE - _ZN39_INTERNAL_c9293767_4_k_cu_f1cba00b_46784cuda3std3__45__cpo4cendE)
_ZN39_INTERNAL_c9293767_4_k_cu_f1cba00b_46784cuda3std3__45__cpo4cendE:
	.zero		1
	.type		_ZN39_INTERNAL_c9293767_4_k_cu_f1cba00b_46784cuda3std6ranges3__45__cpo4swapE,@object
	.size		_ZN39_INTERNAL_c9293767_4_k_cu_f1cba00b_46784cuda3std6ranges3__45__cpo4swapE,(.L_7 - _ZN39_INTERNAL_c9293767_4_k_cu_f1cba00b_46784cuda3std6ranges3__45__cpo4swapE)
_ZN39_INTERNAL_c9293767_4_k_cu_f1cba00b_46784cuda3std6ranges3__45__cpo4swapE:
	.zero		1
.L_7:


//--------------------- .nv.constant0._ZN7cutlass13device_kernelINS_4gemm6kernel13GemmUniversalIN4cute5tupleIJiiiiEEENS1_10collective13CollectiveMmaINS1_37MainloopSm90TmaGmmaWarpSpecializedFP8ILi5ENS5_IJNS4_1CILi1EEENSA_ILi2EEESB_EEENS1_32KernelTmaWarpSpecializedPingpongEEENS5_IJNSA_ILi64EEENSA_ILi256EEESG_EEENS_12float_e5m2_tENS5_IJlSB_lEEESJ_SK_NS4_8TiledMMAINS4_8MMA_AtomIJNS4_4SM904GMMA31MMA_64x256x32_F32E5M2E5M2_SS_TNILNSO_7ScaleInE1ELSQ_1EEEEEENS4_6LayoutINS5_IJSB_SB_SB_EEENS5_IJNSA_ILi0EEESV_SV_EEEEENS5_IJNS4_10UnderscoreESY_SY_EEEEENS4_23SM90_TMA_LOAD_MULTICASTENS4_14ComposedLayoutINS4_7SwizzleILi2ELi4ELi3EEENS4_18smem_ptr_flag_bitsILi8EEENST_INS5_IJNSA_ILi8EEESG_EEENS5_IJSG_SB_EEEEEEEvNS4_8identityENS4_13SM90_TMA_LOADES1B_vS1C_EENS_8epilogue10collective6detail29Sm90TmaWarpSpecializedAdapterINS1G_15DefaultEpilogueISJ_SK_SK_NS1F_6thread17LinearCombinationISJ_Li1EffLNS1K_9ScaleType4KindE0ELNS_15FloatRoundStyleE2ESJ_EENS1_15EpilogueDefaultEEEEEvvEEEEvNT_6ParamsE --------------------------
	.section	.nv.constant0._ZN7cutlass13device_kernelINS_4gemm6kernel13GemmUniversalIN4cute5tupleIJiiiiEEENS1_10collective13CollectiveMmaINS1_37MainloopSm90TmaGmmaWarpSpecializedFP8ILi5ENS5_IJNS4_1CILi1EEENSA_ILi2EEESB_EEENS1_32KernelTmaWarpSpecializedPingpongEEENS5_IJNSA_ILi64EEENSA_ILi256EEESG_EEENS_12float_e5m2_tENS5_IJlSB_lEEESJ_SK_NS4_8TiledMMAINS4_8MMA_AtomIJNS4_4SM904GMMA31MMA_64x256x32_F32E5M2E5M2_SS_TNILNSO_7ScaleInE1ELSQ_1EEEEEENS4_6LayoutINS5_IJSB_SB_SB_EEENS5_IJNSA_ILi0EEESV_SV_EEEEENS5_IJNS4_10UnderscoreESY_SY_EEEEENS4_23SM90_TMA_LOAD_MULTICASTENS4_14ComposedLayoutINS4_7SwizzleILi2ELi4ELi3EEENS4_18smem_ptr_flag_bitsILi8EEENST_INS5_IJNSA_ILi8EEESG_EEENS5_IJSG_SB_EEEEEEEvNS4_8identityENS4_13SM90_TMA_LOADES1B_vS1C_EENS_8epilogue10collective6detail29Sm90TmaWarpSpecializedAdapterINS1G_15DefaultEpilogueISJ_SK_SK_NS1F_6thread17LinearCombinationISJ_Li1EffLNS1K_9ScaleType4KindE0ELNS_15FloatRoundStyleE2ESJ_EENS1_15EpilogueDefaultEEEEEvvEEEEvNT_6ParamsE,"a",@progbits
	.sectionflags	@""
	.align	4
.nv.constant0._ZN7cutlass13device_kernelINS_4gemm6kernel13GemmUniversalIN4cute5tupleIJiiiiEEENS1_10collective13CollectiveMmaINS1_37MainloopSm90TmaGmmaWarpSpecializedFP8ILi5ENS5_IJNS4_1CILi1EEENSA_ILi2EEESB_EEENS1_32KernelTmaWarpSpecializedPingpongEEENS5_IJNSA_ILi64EEENSA_ILi256EEESG_EEENS_12float_e5m2_tENS5_IJlSB_lEEESJ_SK_NS4_8TiledMMAINS4_8MMA_AtomIJNS4_4SM904GMMA31MMA_64x256x32_F32E5M2E5M2_SS_TNILNSO_7ScaleInE1ELSQ_1EEEEEENS4_6LayoutINS5_IJSB_SB_SB_EEENS5_IJNSA_ILi0EEESV_SV_EEEEENS5_IJNS4_10UnderscoreESY_SY_EEEEENS4_23SM90_TMA_LOAD_MULTICASTENS4_14ComposedLayoutINS4_7SwizzleILi2ELi4ELi3EEENS4_18smem_ptr_flag_bitsILi8EEENST_INS5_IJNSA_ILi8EEESG_EEENS5_IJSG_SB_EEEEEEEvNS4_8identityENS4_13SM90_TMA_LOADES1B_vS1C_EENS_8epilogue10collective6detail29Sm90TmaWarpSpecializedAdapterINS1G_15DefaultEpilogueISJ_SK_SK_NS1F_6thread17LinearCombinationISJ_Li1EffLNS1K_9ScaleType4KindE0ELNS_15FloatRoundStyleE2ESJ_EENS1_15EpilogueDefaultEEEEEvvEEEEvNT_6ParamsE:
	.zero		1664


//--------------------- SYMBOLS --------------------------

	.type		.nv.reservedSmem.offset0,@object
	.size		.nv.reservedSmem.offset0,0x4
